	.target	sm_90a

	.elftype	@"ET_EXEC"


//--------------------- .note.nv.tkinfo           --------------------------
	.section	.note.nv.tkinfo,"",@"SHT_NOTE"
	.sectionflags	@"SHF_NOTE_NV_TKINFO"
	.tkinfo
        /*0018*/ 	.word	0x00000002
        /*0030*/ 	.string	""
        /*0030*/ 	.string	"ptxas"
        /*0030*/ 	.string	"Cuda compilation tools, release 13.0, V13.0.88"
        /*0030*/ 	.string	"Build cuda_13.0.r13.0/compiler.36424714_0"
        /*0030*/ 	.string	"-arch sm_90a -m 64 "



//--------------------- .note.nv.cuinfo           --------------------------
	.section	.note.nv.cuinfo,"",@"SHT_NOTE"
	.sectionflags	@"SHF_NOTE_NV_CUINFO"
        /*0018*/ 	.short	0x0002
        /*001a*/ 	.short	0x005a
        /*001c*/ 	.short	0x0082
	.zero		2


//--------------------- .nv.info                  --------------------------
	.section	.nv.info,"",@"SHT_CUDA_INFO"
	.align	4


	//----- nvinfo : EIATTR_REGCOUNT
	.align		4
        /*0000*/ 	.byte	0x04, 0x2f
        /*0002*/ 	.short	(.L_15 - .L_14)
	.align		4
.L_14:
        /*0004*/ 	.word	index@(_ZN7cutlass13device_kernelINS_4gemm6kernel13GemmUniversalIN4cute5tupleIJiiiiEEENS1_10collective13CollectiveMmaINS1_34MainloopSm90TmaGmmaWarpSpecializedILi2ENS5_IJNS4_1CILi1EEESB_SB_EEENS1_35KernelTmaWarpSpecializedCooperativeEEENS5_IJNSA_ILi128EEENSA_ILi256EEENSA_ILi64EEEEEENS_6half_tENS5_IJlSB_lEEESJ_SK_NS4_8TiledMMAINS4_8MMA_AtomIJNS4_4SM904GMMA26MMA_64x256x16_F32F16F16_SSILNSO_5MajorE0ELSQ_0ELNSO_7ScaleInE1ELSR_1EEEEEENS4_6LayoutINS5_IJNSA_ILi2EEESB_SB_EEENS5_IJSB_NSA_ILi0EEESX_EEEEENS5_IJNS4_10UnderscoreES10_S10_EEEEENS4_13SM90_TMA_LOADENS4_14ComposedLayoutINS4_7SwizzleILi3ELi4ELi3EEENS4_18smem_ptr_flag_bitsILi16EEENSU_INS5_IJNSA_ILi8EEESH_EEENS5_IJSH_SB_EEEEEEEvNS4_8identityES13_S1D_vS1E_EENS_8epilogue10collective6detail29Sm90TmaWarpSpecializedAdapterINS1H_15DefaultEpilogueISJ_SK_SK_NS1G_6thread17LinearCombinationISJ_Li1EffLNS1L_9ScaleType4KindE0ELNS_15FloatRoundStyleE2ESJ_EENS1_15EpilogueDefaultEEEEEvvEEEEvNT_6ParamsE)
        /*0008*/ 	.word	0x000000a8


	//----- nvinfo : EIATTR_FRAME_SIZE
	.align		4
.L_15:
        /*000c*/ 	.byte	0x04, 0x11
        /*000e*/ 	.short	(.L_17 - .L_16)
	.align		4
.L_16:
        /*0010*/ 	.word	index@(_ZN7cutlass13device_kernelINS_4gemm6kernel13GemmUniversalIN4cute5tupleIJiiiiEEENS1_10collective13CollectiveMmaINS1_34MainloopSm90TmaGmmaWarpSpecializedILi2ENS5_IJNS4_1CILi1EEESB_SB_EEENS1_35KernelTmaWarpSpecializedCooperativeEEENS5_IJNSA_ILi128EEENSA_ILi256EEENSA_ILi64EEEEEENS_6half_tENS5_IJlSB_lEEESJ_SK_NS4_8TiledMMAINS4_8MMA_AtomIJNS4_4SM904GMMA26MMA_64x256x16_F32F16F16_SSILNSO_5MajorE0ELSQ_0ELNSO_7ScaleInE1ELSR_1EEEEEENS4_6LayoutINS5_IJNSA_ILi2EEESB_SB_EEENS5_IJSB_NSA_ILi0EEESX_EEEEENS5_IJNS4_10UnderscoreES10_S10_EEEEENS4_13SM90_TMA_LOADENS4_14ComposedLayoutINS4_7SwizzleILi3ELi4ELi3EEENS4_18smem_ptr_flag_bitsILi16EEENSU_INS5_IJNSA_ILi8EEESH_EEENS5_IJSH_SB_EEEEEEEvNS4_8identityES13_S1D_vS1E_EENS_8epilogue10collective6detail29Sm90TmaWarpSpecializedAdapterINS1H_15DefaultEpilogueISJ_SK_SK_NS1G_6thread17LinearCombinationISJ_Li1EffLNS1L_9ScaleType4KindE0ELNS_15FloatRoundStyleE2ESJ_EENS1_15EpilogueDefaultEEEEEvvEEEEvNT_6ParamsE)
        /*0014*/ 	.word	0x00000000


	//----- nvinfo : EIATTR_MIN_STACK_SIZE
	.align		4
.L_17:
        /*0018*/ 	.byte	0x04, 0x12
        /*001a*/ 	.short	(.L_19 - .L_18)
	.align		4
.L_18:
        /*001c*/ 	.word	index@(_ZN7cutlass13device_kernelINS_4gemm6kernel13GemmUniversalIN4cute5tupleIJiiiiEEENS1_10collective13CollectiveMmaINS1_34MainloopSm90TmaGmmaWarpSpecializedILi2ENS5_IJNS4_1CILi1EEESB_SB_EEENS1_35KernelTmaWarpSpecializedCooperativeEEENS5_IJNSA_ILi128EEENSA_ILi256EEENSA_ILi64EEEEEENS_6half_tENS5_IJlSB_lEEESJ_SK_NS4_8TiledMMAINS4_8MMA_AtomIJNS4_4SM904GMMA26MMA_64x256x16_F32F16F16_SSILNSO_5MajorE0ELSQ_0ELNSO_7ScaleInE1ELSR_1EEEEEENS4_6LayoutINS5_IJNSA_ILi2EEESB_SB_EEENS5_IJSB_NSA_ILi0EEESX_EEEEENS5_IJNS4_10UnderscoreES10_S10_EEEEENS4_13SM90_TMA_LOADENS4_14ComposedLayoutINS4_7SwizzleILi3ELi4ELi3EEENS4_18smem_ptr_flag_bitsILi16EEENSU_INS5_IJNSA_ILi8EEESH_EEENS5_IJSH_SB_EEEEEEEvNS4_8identityES13_S1D_vS1E_EENS_8epilogue10collective6detail29Sm90TmaWarpSpecializedAdapterINS1H_15DefaultEpilogueISJ_SK_SK_NS1G_6thread17LinearCombinationISJ_Li1EffLNS1L_9ScaleType4KindE0ELNS_15FloatRoundStyleE2ESJ_EENS1_15EpilogueDefaultEEEEEvvEEEEvNT_6ParamsE)
        /*0020*/ 	.word	0x00000000
.L_19:


//--------------------- .nv.compat                --------------------------
	.section	.nv.compat,"",@"SHT_CUDA_COMPAT_INFO"
	.align	4
        /*0000*/ 	.byte	0x02, 0x09, 0x01, 0x00, 0x02, 0x02, 0x04, 0x00, 0x02, 0x05, 0x05, 0x00, 0x03, 0x07, 0x01, 0x01
        /*0010*/ 	.byte	0x02, 0x03, 0x01, 0x00, 0x02, 0x06, 0x01, 0x00, 0x04, 0x0b, 0x08, 0x00, 0x00, 0x00, 0x00, 0x00
        /*0020*/ 	.byte	0x00, 0x00, 0x00, 0x00


//--------------------- .nv.info._ZN7cutlass13device_kernelINS_4gemm6kernel13GemmUniversalIN4cute5tupleIJiiiiEEENS1_10collective13CollectiveMmaINS1_34MainloopSm90TmaGmmaWarpSpecializedILi2ENS5_IJNS4_1CILi1EEESB_SB_EEENS1_35KernelTmaWarpSpecializedCooperativeEEENS5_IJNSA_ILi128EEENSA_ILi256EEENSA_ILi64EEEEEENS_6half_tENS5_IJlSB_lEEESJ_SK_NS4_8TiledMMAINS4_8MMA_AtomIJNS4_4SM904GMMA26MMA_64x256x16_F32F16F16_SSILNSO_5MajorE0ELSQ_0ELNSO_7ScaleInE1ELSR_1EEEEEENS4_6LayoutINS5_IJNSA_ILi2EEESB_SB_EEENS5_IJSB_NSA_ILi0EEESX_EEEEENS5_IJNS4_10UnderscoreES10_S10_EEEEENS4_13SM90_TMA_LOADENS4_14ComposedLayoutINS4_7SwizzleILi3ELi4ELi3EEENS4_18smem_ptr_flag_bitsILi16EEENSU_INS5_IJNSA_ILi8EEESH_EEENS5_IJSH_SB_EEEEEEEvNS4_8identityES13_S1D_vS1E_EENS_8epilogue10collective6detail29Sm90TmaWarpSpecializedAdapterINS1H_15DefaultEpilogueISJ_SK_SK_NS1G_6thread17LinearCombinationISJ_Li1EffLNS1L_9ScaleType4KindE0ELNS_15FloatRoundStyleE2ESJ_EENS1_15EpilogueDefaultEEEEEvvEEEEvNT_6ParamsE --------------------------
	.section	.nv.info._ZN7cutlass13device_kernelINS_4gemm6kernel13GemmUniversalIN4cute5tupleIJiiiiEEENS1_10collective13CollectiveMmaINS1_34MainloopSm90TmaGmmaWarpSpecializedILi2ENS5_IJNS4_1CILi1EEESB_SB_EEENS1_35KernelTmaWarpSpecializedCooperativeEEENS5_IJNSA_ILi128EEENSA_ILi256EEENSA_ILi64EEEEEENS_6half_tENS5_IJlSB_lEEESJ_SK_NS4_8TiledMMAINS4_8MMA_AtomIJNS4_4SM904GMMA26MMA_64x256x16_F32F16F16_SSILNSO_5MajorE0ELSQ_0ELNSO_7ScaleInE1ELSR_1EEEEEENS4_6LayoutINS5_IJNSA_ILi2EEESB_SB_EEENS5_IJSB_NSA_ILi0EEESX_EEEEENS5_IJNS4_10UnderscoreES10_S10_EEEEENS4_13SM90_TMA_LOADENS4_14ComposedLayoutINS4_7SwizzleILi3ELi4ELi3EEENS4_18smem_ptr_flag_bitsILi16EEENSU_INS5_IJNSA_ILi8EEESH_EEENS5_IJSH_SB_EEEEEEEvNS4_8identityES13_S1D_vS1E_EENS_8epilogue10collective6detail29Sm90TmaWarpSpecializedAdapterINS1H_15DefaultEpilogueISJ_SK_SK_NS1G_6thread17LinearCombinationISJ_Li1EffLNS1L_9ScaleType4KindE0ELNS_15FloatRoundStyleE2ESJ_EENS1_15EpilogueDefaultEEEEEvvEEEEvNT_6ParamsE,"",@"SHT_CUDA_INFO"
	.sectionflags	@""
	.align	4


	//----- nvinfo : EIATTR_CUDA_API_VERSION
	.align		4
        /*0000*/ 	.byte	0x04, 0x37
        /*0002*/ 	.short	(.L_21 - .L_20)
.L_20:
        /*0004*/ 	.word	0x00000082


	//----- nvinfo : EIATTR_KPARAM_INFO
	.align		4
.L_21:
        /*0008*/ 	.byte	0x04, 0x17
        /*000a*/ 	.short	(.L_23 - .L_22)
.L_22:
        /*000c*/ 	.word	0x00000000
        /*0010*/ 	.short	0x0000
        /*0012*/ 	.short	0x0070
        /*0014*/ 	.byte	0x00, 0xf0, 0x01, 0x10


	//----- nvinfo : EIATTR_SPARSE_MMA_MASK
	.align		4
.L_23:
        /*0018*/ 	.byte	0x03, 0x50
        /*001a*/ 	.short	0x0000


	//----- nvinfo : EIATTR_MAXREG_COUNT
	.align		4
        /*001c*/ 	.byte	0x03, 0x1b
        /*001e*/ 	.short	0x00a8


	//----- nvinfo : EIATTR_NUM_BARRIERS
	.align		4
        /*0020*/ 	.byte	0x02, 0x4c
        /*0022*/ 	.byte	0x01
	.zero		1


	//----- nvinfo : EIATTR_EXTERNS
	.align		4
        /*0024*/ 	.byte	0x04, 0x0f
        /*0026*/ 	.short	(.L_25 - .L_24)


	//   ....[0]....
	.align		4
.L_24:
        /*0028*/ 	.word	index@(__assertfail)


	//----- nvinfo : EIATTR_MERCURY_ISA_VERSION
	.align		4
.L_25:
        /*002c*/ 	.byte	0x03, 0x5f
        /*002e*/ 	.short	0x0101


	//----- nvinfo : EIATTR_INT_WARP_WIDE_INSTR_OFFSETS
	.align		4
        /*0030*/ 	.byte	0x04, 0x31
        /*0032*/ 	.short	(.L_27 - .L_26)


	//   ....[0]....
.L_26:
        /*0034*/ 	.word	0x00000370


	//   ....[1]....
        /*0038*/ 	.word	0x000003a0


	//   ....[2]....
        /*003c*/ 	.word	0x00000480


	//----- nvinfo : EIATTR_COOP_GROUP_MASK_REGIDS
	.align		4
.L_27:
        /*0040*/ 	.byte	0x04, 0x29
        /*0042*/ 	.short	(.L_29 - .L_28)


	//   ....[0]....
.L_28:
        /*0044*/ 	.word	0xffffffff


	//   ....[1]....
        /*0048*/ 	.word	0xffffffff


	//   ....[2]....
        /*004c*/ 	.word	0xffffffff


	//   ....[3]....
        /*0050*/ 	.word	0xffffffff


	//   ....[4]....
        /*0054*/ 	.word	0xffffffff


	//----- nvinfo : EIATTR_COOP_GROUP_INSTR_OFFSETS
	.align		4
.L_29:
        /*0058*/ 	.byte	0x04, 0x28
        /*005a*/ 	.short	(.L_31 - .L_30)


	//   ....[0]....
.L_30:
        /*005c*/ 	.word	0x00000060


	//   ....[1]....
        /*0060*/ 	.word	0x00000070


	//   ....[2]....
        /*0064*/ 	.word	0x00000130


	//   ....[3]....
        /*0068*/ 	.word	0x00000280


	//   ....[4]....
        /*006c*/ 	.word	0x00000f30


	//----- nvinfo : EIATTR_REG_RECONFIG
	.align		4
.L_31:
        /*0070*/ 	.byte	0x01, 0x54
	.zero		2


	//----- nvinfo : EIATTR_SYSCALL_OFFSETS
	.align		4
        /*0074*/ 	.byte	0x04, 0x46
        /*0076*/ 	.short	(.L_33 - .L_32)


	//   ....[0]....
.L_32:
        /*0078*/ 	.word	0x000010f0


	//----- nvinfo : EIATTR_MBARRIER_INSTR_OFFSETS
	.align		4
.L_33:
        /*007c*/ 	.byte	0x04, 0x39
        /*007e*/ 	.short	(.L_35 - .L_34)


	//   ....[0]....
.L_34:
        /*0080*/ 	.word	0x00000230
        /*0084*/ 	.word	0x000000ff
        /*0088*/ 	.word	0x00000000
        /*008c*/ 	.short	0x0100
        /*008e*/ 	.byte	0x08
	.zero		1


	//   ....[1]....
        /*0090*/ 	.word	0x00000240
        /*0094*/ 	.word	0x000000ff
        /*0098*/ 	.word	0x00000010
        /*009c*/ 	.short	0x0100
        /*009e*/ 	.byte	0x08
	.zero		1


	//   ....[2]....
        /*00a0*/ 	.word	0x00000250
        /*00a4*/ 	.word	0x000000ff
        /*00a8*/ 	.word	0x00000008
        /*00ac*/ 	.short	0x0100
        /*00ae*/ 	.byte	0x08
	.zero		1


	//   ....[3]....
        /*00b0*/ 	.word	0x00000260
        /*00b4*/ 	.word	0x000000ff
        /*00b8*/ 	.word	0x00000018
        /*00bc*/ 	.short	0x0100
        /*00be*/ 	.byte	0x08
	.zero		1


	//   ....[4]....
        /*00c0*/ 	.word	0x000004f0
        /*00c4*/ 	.word	0x000000ff
        /*00c8*/ 	.word	0x00000030
        /*00cc*/ 	.short	0x0100
        /*00ce*/ 	.byte	0x06
	.zero		1


	//   ....[5]....
        /*00d0*/ 	.word	0x00000550
        /*00d4*/ 	.word	0x000000ff
        /*00d8*/ 	.word	0x00000038
        /*00dc*/ 	.short	0x0100
        /*00de*/ 	.byte	0x06
	.zero		1


	//   ....[6]....
        /*00e0*/ 	.word	0x00001170
        /*00e4*/ 	.word	0x00000003
        /*00e8*/ 	.word	0x00000000
        /*00ec*/ 	.short	0x010a
        /*00ee*/ 	.byte	0x3f
	.zero		1


	//   ....[7]....
        /*00f0*/ 	.word	0x000011b0
        /*00f4*/ 	.word	0x00000003
        /*00f8*/ 	.word	0x00000000
        /*00fc*/ 	.short	0x010a
        /*00fe*/ 	.byte	0x3f
	.zero		1


	//   ....[8]....
        /*0100*/ 	.word	0x00001580
        /*0104*/ 	.word	0x000000ff
        /*0108*/ 	.word	0x00000000
        /*010c*/ 	.short	0x010a
        /*010e*/ 	.byte	0x08
	.zero		1


	//   ....[9]....
        /*0110*/ 	.word	0x000015c0
        /*0114*/ 	.word	0x000000ff
        /*0118*/ 	.word	0x00000000
        /*011c*/ 	.short	0x010a
        /*011e*/ 	.byte	0x08
	.zero		1


	//   ....[10]....
        /*0120*/ 	.word	0x00001850
        /*0124*/ 	.word	0x000000ff
        /*0128*/ 	.word	0x00000000
        /*012c*/ 	.short	0x0101
        /*012e*/ 	.byte	0x08
	.zero		1


	//   ....[11]....
        /*0130*/ 	.word	0x00001a30
        /*0134*/ 	.word	0x000000ff
        /*0138*/ 	.word	0x00000000
        /*013c*/ 	.short	0x0101
        /*013e*/ 	.byte	0x04
	.zero		1


	//   ....[12]....
        /*0140*/ 	.word	0x0000a8b0
        /*0144*/ 	.word	0x0000000c
        /*0148*/ 	.word	0x00000010
        /*014c*/ 	.short	0x010a
        /*014e*/ 	.byte	0x3f
	.zero		1


	//   ....[13]....
        /*0150*/ 	.word	0x0000ac70
        /*0154*/ 	.word	0x00000005
        /*0158*/ 	.word	0x00000038
        /*015c*/ 	.short	0x0101
        /*015e*/ 	.byte	0x3f
	.zero		1


	//   ....[14]....
        /*0160*/ 	.word	0x0000b370
        /*0164*/ 	.word	0x00000007
        /*0168*/ 	.word	0x00000000
        /*016c*/ 	.short	0x010a
        /*016e*/ 	.byte	0x3f
	.zero		1


	//   ....[15]....
        /*0170*/ 	.word	0x0000b3f0
        /*0174*/ 	.word	0x00000005
        /*0178*/ 	.word	0x00000000
        /*017c*/ 	.short	0x010a
        /*017e*/ 	.byte	0x3f
	.zero		1


	//   ....[16]....
        /*0180*/ 	.word	0x0000b450
        /*0184*/ 	.word	0x00000003
        /*0188*/ 	.word	0x00000000
        /*018c*/ 	.short	0x010a
        /*018e*/ 	.byte	0x3f
	.zero		1


	//   ....[17]....
        /*0190*/ 	.word	0x0000b4b0
        /*0194*/ 	.word	0x00000004
        /*0198*/ 	.word	0x00000000
        /*019c*/ 	.short	0x010a
        /*019e*/ 	.byte	0x3f
	.zero		1


	//   ....[18]....
        /*01a0*/ 	.word	0x0000b580
        /*01a4*/ 	.word	0x0000000c
        /*01a8*/ 	.word	0x00000010
        /*01ac*/ 	.short	0x010a
        /*01ae*/ 	.byte	0x3f
	.zero		1


	//   ....[19]....
        /*01b0*/ 	.word	0x0000b650
        /*01b4*/ 	.word	0x00000007
        /*01b8*/ 	.word	0x00000000
        /*01bc*/ 	.short	0x010a
        /*01be*/ 	.byte	0x3f
	.zero		1


	//----- nvinfo : EIATTR_NUM_MBARRIERS
	.align		4
.L_35:
        /*01c0*/ 	.byte	0x03, 0x38
        /*01c2*/ 	.short	0x0006


	//----- nvinfo : EIATTR_EXIT_INSTR_OFFSETS
	.align		4
        /*01c4*/ 	.byte	0x04, 0x1c
        /*01c6*/ 	.short	(.L_37 - .L_36)


	//   ....[0]....
.L_36:
        /*01c8*/ 	.word	0x000005a0


	//   ....[1]....
        /*01cc*/ 	.word	0x00000e60


	//   ....[2]....
        /*01d0*/ 	.word	0x00009f20


	//   ....[3]....
        /*01d4*/ 	.word	0x0000a550


	//   ....[4]....
        /*01d8*/ 	.word	0x0000b440


	//----- nvinfo : EIATTR_MAX_THREADS
	.align		4
.L_37:
        /*01dc*/ 	.byte	0x04, 0x05
        /*01de*/ 	.short	(.L_39 - .L_38)
.L_38:
        /*01e0*/ 	.word	0x00000180
        /*01e4*/ 	.word	0x00000001
        /*01e8*/ 	.word	0x00000001


	//----- nvinfo : EIATTR_CRS_STACK_SIZE
	.align		4
.L_39:
        /*01ec*/ 	.byte	0x04, 0x1e
        /*01ee*/ 	.short	(.L_41 - .L_40)
.L_40:
        /*01f0*/ 	.word	0x00000000


	//----- nvinfo : EIATTR_CBANK_PARAM_SIZE
	.align		4
.L_41:
        /*01f4*/ 	.byte	0x03, 0x19
        /*01f6*/ 	.short	0x0470


	//----- nvinfo : EIATTR_PARAM_CBANK
	.align		4
        /*01f8*/ 	.byte	0x04, 0x0a
        /*01fa*/ 	.short	(.L_43 - .L_42)
	.align		4
.L_42:
        /*01fc*/ 	.word	index@(.nv.constant0._ZN7cutlass13device_kernelINS_4gemm6kernel13GemmUniversalIN4cute5tupleIJiiiiEEENS1_10collective13CollectiveMmaINS1_34MainloopSm90TmaGmmaWarpSpecializedILi2ENS5_IJNS4_1CILi1EEESB_SB_EEENS1_35KernelTmaWarpSpecializedCooperativeEEENS5_IJNSA_ILi128EEENSA_ILi256EEENSA_ILi64EEEEEENS_6half_tENS5_IJlSB_lEEESJ_SK_NS4_8TiledMMAINS4_8MMA_AtomIJNS4_4SM904GMMA26MMA_64x256x16_F32F16F16_SSILNSO_5MajorE0ELSQ_0ELNSO_7ScaleInE1ELSR_1EEEEEENS4_6LayoutINS5_IJNSA_ILi2EEESB_SB_EEENS5_IJSB_NSA_ILi0EEESX_EEEEENS5_IJNS4_10UnderscoreES10_S10_EEEEENS4_13SM90_TMA_LOADENS4_14ComposedLayoutINS4_7SwizzleILi3ELi4ELi3EEENS4_18smem_ptr_flag_bitsILi16EEENSU_INS5_IJNSA_ILi8EEESH_EEENS5_IJSH_SB_EEEEEEEvNS4_8identityES13_S1D_vS1E_EENS_8epilogue10collective6detail29Sm90TmaWarpSpecializedAdapterINS1H_15DefaultEpilogueISJ_SK_SK_NS1G_6thread17LinearCombinationISJ_Li1EffLNS1L_9ScaleType4KindE0ELNS_15FloatRoundStyleE2ESJ_EENS1_15EpilogueDefaultEEEEEvvEEEEvNT_6ParamsE)
        /*0200*/ 	.short	0x0210
        /*0202*/ 	.short	0x0470


	//----- nvinfo : EIATTR_SW_WAR
	.align		4
.L_43:
        /*0204*/ 	.byte	0x04, 0x36
        /*0206*/ 	.short	(.L_45 - .L_44)
.L_44:
        /*0208*/ 	.word	0x00000008
.L_45:


//--------------------- .nv.callgraph             --------------------------
	.section	.nv.callgraph,"",@"SHT_CUDA_CALLGRAPH"
	.align	4
	.sectionentsize	8
	.align		4
        /*0000*/ 	.word	0x00000000
	.align		4
        /*0004*/ 	.word	0xffffffff
	.align		4
        /*0008*/ 	.word	index@(_ZN7cutlass13device_kernelINS_4gemm6kernel13GemmUniversalIN4cute5tupleIJiiiiEEENS1_10collective13CollectiveMmaINS1_34MainloopSm90TmaGmmaWarpSpecializedILi2ENS5_IJNS4_1CILi1EEESB_SB_EEENS1_35KernelTmaWarpSpecializedCooperativeEEENS5_IJNSA_ILi128EEENSA_ILi256EEENSA_ILi64EEEEEENS_6half_tENS5_IJlSB_lEEESJ_SK_NS4_8TiledMMAINS4_8MMA_AtomIJNS4_4SM904GMMA26MMA_64x256x16_F32F16F16_SSILNSO_5MajorE0ELSQ_0ELNSO_7ScaleInE1ELSR_1EEEEEENS4_6LayoutINS5_IJNSA_ILi2EEESB_SB_EEENS5_IJSB_NSA_ILi0EEESX_EEEEENS5_IJNS4_10UnderscoreES10_S10_EEEEENS4_13SM90_TMA_LOADENS4_14ComposedLayoutINS4_7SwizzleILi3ELi4ELi3EEENS4_18smem_ptr_flag_bitsILi16EEENSU_INS5_IJNSA_ILi8EEESH_EEENS5_IJSH_SB_EEEEEEEvNS4_8identityES13_S1D_vS1E_EENS_8epilogue10collective6detail29Sm90TmaWarpSpecializedAdapterINS1H_15DefaultEpilogueISJ_SK_SK_NS1G_6thread17LinearCombinationISJ_Li1EffLNS1L_9ScaleType4KindE0ELNS_15FloatRoundStyleE2ESJ_EENS1_15EpilogueDefaultEEEEEvvEEEEvNT_6ParamsE)
	.align		4
        /*000c*/ 	.word	index@(__assertfail)
	.align		4
        /*0010*/ 	.word	0x00000000
	.align		4
        /*0014*/ 	.word	0xfffffffe
	.align		4
        /*0018*/ 	.word	0x00000000
	.align		4
        /*001c*/ 	.word	0xfffffffd
	.align		4
        /*0020*/ 	.word	0x00000000
	.align		4
        /*0024*/ 	.word	0xfffffffc


//--------------------- .nv.constant4             --------------------------
	.section	.nv.constant4,"a",@progbits
	.align	8
	.align		8
.nv.constant4:
        /*0000*/ 	.dword	__assertfail
	.align		8
        /*0008*/ 	.dword	__unnamed_1
	.align		8
        /*0010*/ 	.dword	_ZN40_INTERNAL_140117c4_4_k_cu_fa63d5e9_214554cuda3std3__45__cpo5beginE
	.align		8
        /*0018*/ 	.dword	_ZN40_INTERNAL_140117c4_4_k_cu_fa63d5e9_214554cuda3std3__45__cpo3endE
	.align		8
        /*0020*/ 	.dword	_ZN40_INTERNAL_140117c4_4_k_cu_fa63d5e9_214554cuda3std3__45__cpo6cbeginE
	.align		8
        /*0028*/ 	.dword	_ZN40_INTERNAL_140117c4_4_k_cu_fa63d5e9_214554cuda3std3__45__cpo4cendE
	.align		8
        /*0030*/ 	.dword	_ZN40_INTERNAL_140117c4_4_k_cu_fa63d5e9_214554cuda3std3__442_GLOBAL__N__140117c4_4_k_cu_fa63d5e9_214556ignoreE
	.align		8
        /*0038*/ 	.dword	_ZN40_INTERNAL_140117c4_4_k_cu_fa63d5e9_214554cuda3std3__419piecewise_constructE
	.align		8
        /*0040*/ 	.dword	_ZN40_INTERNAL_140117c4_4_k_cu_fa63d5e9_214554cuda3std3__48in_placeE
	.align		8
        /*0048*/ 	.dword	_ZN40_INTERNAL_140117c4_4_k_cu_fa63d5e9_214554cuda3std6ranges3__45__cpo4swapE
	.align		8
        /*0050*/ 	.dword	_ZN40_INTERNAL_140117c4_4_k_cu_fa63d5e9_214554cuda3std6ranges3__45__cpo9iter_moveE
	.align		8
        /*0058*/ 	.dword	_ZN40_INTERNAL_140117c4_4_k_cu_fa63d5e9_214554cute7productE
	.align		8
        /*0060*/ 	.dword	_ZN40_INTERNAL_140117c4_4_k_cu_fa63d5e9_214554cute1_E
	.align		8
        /*0068*/ 	.dword	$str$22
	.align		8
        /*0070*/ 	.dword	$str$23


//--------------------- .text._ZN7cutlass13device_kernelINS_4gemm6kernel13GemmUniversalIN4cute5tupleIJiiiiEEENS1_10collective13CollectiveMmaINS1_34MainloopSm90TmaGmmaWarpSpecializedILi2ENS5_IJNS4_1CILi1EEESB_SB_EEENS1_35KernelTmaWarpSpecializedCooperativeEEENS5_IJNSA_ILi128EEENSA_ILi256EEENSA_ILi64EEEEEENS_6half_tENS5_IJlSB_lEEESJ_SK_NS4_8TiledMMAINS4_8MMA_AtomIJNS4_4SM904GMMA26MMA_64x256x16_F32F16F16_SSILNSO_5MajorE0ELSQ_0ELNSO_7ScaleInE1ELSR_1EEEEEENS4_6LayoutINS5_IJNSA_ILi2EEESB_SB_EEENS5_IJSB_NSA_ILi0EEESX_EEEEENS5_IJNS4_10UnderscoreES10_S10_EEEEENS4_13SM90_TMA_LOADENS4_14ComposedLayoutINS4_7SwizzleILi3ELi4ELi3EEENS4_18smem_ptr_flag_bitsILi16EEENSU_INS5_IJNSA_ILi8EEESH_EEENS5_IJSH_SB_EEEEEEEvNS4_8identityES13_S1D_vS1E_EENS_8epilogue10collective6detail29Sm90TmaWarpSpecializedAdapterINS1H_15DefaultEpilogueISJ_SK_SK_NS1G_6thread17LinearCombinationISJ_Li1EffLNS1L_9ScaleType4KindE0ELNS_15FloatRoundStyleE2ESJ_EENS1_15EpilogueDefaultEEEEEvvEEEEvNT_6ParamsE --------------------------
	.section	.text._ZN7cutlass13device_kernelINS_4gemm6kernel13GemmUniversalIN4cute5tupleIJiiiiEEENS1_10collective13CollectiveMmaINS1_34MainloopSm90TmaGmmaWarpSpecializedILi2ENS5_IJNS4_1CILi1EEESB_SB_EEENS1_35KernelTmaWarpSpecializedCooperativeEEENS5_IJNSA_ILi128EEENSA_ILi256EEENSA_ILi64EEEEEENS_6half_tENS5_IJlSB_lEEESJ_SK_NS4_8TiledMMAINS4_8MMA_AtomIJNS4_4SM904GMMA26MMA_64x256x16_F32F16F16_SSILNSO_5MajorE0ELSQ_0ELNSO_7ScaleInE1ELSR_1EEEEEENS4_6LayoutINS5_IJNSA_ILi2EEESB_SB_EEENS5_IJSB_NSA_ILi0EEESX_EEEEENS5_IJNS4_10UnderscoreES10_S10_EEEEENS4_13SM90_TMA_LOADENS4_14ComposedLayoutINS4_7SwizzleILi3ELi4ELi3EEENS4_18smem_ptr_flag_bitsILi16EEENSU_INS5_IJNSA_ILi8EEESH_EEENS5_IJSH_SB_EEEEEEEvNS4_8identityES13_S1D_vS1E_EENS_8epilogue10collective6detail29Sm90TmaWarpSpecializedAdapterINS1H_15DefaultEpilogueISJ_SK_SK_NS1G_6thread17LinearCombinationISJ_Li1EffLNS1L_9ScaleType4KindE0ELNS_15FloatRoundStyleE2ESJ_EENS1_15EpilogueDefaultEEEEEvvEEEEvNT_6ParamsE,"ax",@progbits
	.align	128
.text._ZN7cutlass13device_kernelINS_4gemm6kernel13GemmUniversalIN4cute5tupleIJiiiiEEENS1_10collective13CollectiveMmaINS1_34MainloopSm90TmaGmmaWarpSpecializedILi2ENS5_IJNS4_1CILi1EEESB_SB_EEENS1_35KernelTmaWarpSpecializedCooperativeEEENS5_IJNSA_ILi128EEENSA_ILi256EEENSA_ILi64EEEEEENS_6half_tENS5_IJlSB_lEEESJ_SK_NS4_8TiledMMAINS4_8MMA_AtomIJNS4_4SM904GMMA26MMA_64x256x16_F32F16F16_SSILNSO_5MajorE0ELSQ_0ELNSO_7ScaleInE1ELSR_1EEEEEENS4_6LayoutINS5_IJNSA_ILi2EEESB_SB_EEENS5_IJSB_NSA_ILi0EEESX_EEEEENS5_IJNS4_10UnderscoreES10_S10_EEEEENS4_13SM90_TMA_LOADENS4_14ComposedLayoutINS4_7SwizzleILi3ELi4ELi3EEENS4_18smem_ptr_flag_bitsILi16EEENSU_INS5_IJNSA_ILi8EEESH_EEENS5_IJSH_SB_EEEEEEEvNS4_8identityES13_S1D_vS1E_EENS_8epilogue10collective6detail29Sm90TmaWarpSpecializedAdapterINS1H_15DefaultEpilogueISJ_SK_SK_NS1G_6thread17LinearCombinationISJ_Li1EffLNS1L_9ScaleType4KindE0ELNS_15FloatRoundStyleE2ESJ_EENS1_15EpilogueDefaultEEEEEvvEEEEvNT_6ParamsE:
        .type           _ZN7cutlass13device_kernelINS_4gemm6kernel13GemmUniversalIN4cute5tupleIJiiiiEEENS1_10collective13CollectiveMmaINS1_34MainloopSm90TmaGmmaWarpSpecializedILi2ENS5_IJNS4_1CILi1EEESB_SB_EEENS1_35KernelTmaWarpSpecializedCooperativeEEENS5_IJNSA_ILi128EEENSA_ILi256EEENSA_ILi64EEEEEENS_6half_tENS5_IJlSB_lEEESJ_SK_NS4_8TiledMMAINS4_8MMA_AtomIJNS4_4SM904GMMA26MMA_64x256x16_F32F16F16_SSILNSO_5MajorE0ELSQ_0ELNSO_7ScaleInE1ELSR_1EEEEEENS4_6LayoutINS5_IJNSA_ILi2EEESB_SB_EEENS5_IJSB_NSA_ILi0EEESX_EEEEENS5_IJNS4_10UnderscoreES10_S10_EEEEENS4_13SM90_TMA_LOADENS4_14ComposedLayoutINS4_7SwizzleILi3ELi4ELi3EEENS4_18smem_ptr_flag_bitsILi16EEENSU_INS5_IJNSA_ILi8EEESH_EEENS5_IJSH_SB_EEEEEEEvNS4_8identityES13_S1D_vS1E_EENS_8epilogue10collective6detail29Sm90TmaWarpSpecializedAdapterINS1H_15DefaultEpilogueISJ_SK_SK_NS1G_6thread17LinearCombinationISJ_Li1EffLNS1L_9ScaleType4KindE0ELNS_15FloatRoundStyleE2ESJ_EENS1_15EpilogueDefaultEEEEEvvEEEEvNT_6ParamsE,@function
        .size           _ZN7cutlass13device_kernelINS_4gemm6kernel13GemmUniversalIN4cute5tupleIJiiiiEEENS1_10collective13CollectiveMmaINS1_34MainloopSm90TmaGmmaWarpSpecializedILi2ENS5_IJNS4_1CILi1EEESB_SB_EEENS1_35KernelTmaWarpSpecializedCooperativeEEENS5_IJNSA_ILi128EEENSA_ILi256EEENSA_ILi64EEEEEENS_6half_tENS5_IJlSB_lEEESJ_SK_NS4_8TiledMMAINS4_8MMA_AtomIJNS4_4SM904GMMA26MMA_64x256x16_F32F16F16_SSILNSO_5MajorE0ELSQ_0ELNSO_7ScaleInE1ELSR_1EEEEEENS4_6LayoutINS5_IJNSA_ILi2EEESB_SB_EEENS5_IJSB_NSA_ILi0EEESX_EEEEENS5_IJNS4_10UnderscoreES10_S10_EEEEENS4_13SM90_TMA_LOADENS4_14ComposedLayoutINS4_7SwizzleILi3ELi4ELi3EEENS4_18smem_ptr_flag_bitsILi16EEENSU_INS5_IJNSA_ILi8EEESH_EEENS5_IJSH_SB_EEEEEEEvNS4_8identityES13_S1D_vS1E_EENS_8epilogue10collective6detail29Sm90TmaWarpSpecializedAdapterINS1H_15DefaultEpilogueISJ_SK_SK_NS1G_6thread17LinearCombinationISJ_Li1EffLNS1L_9ScaleType4KindE0ELNS_15FloatRoundStyleE2ESJ_EENS1_15EpilogueDefaultEEEEEvvEEEEvNT_6ParamsE,(.L_x_318 - _ZN7cutlass13device_kernelINS_4gemm6kernel13GemmUniversalIN4cute5tupleIJiiiiEEENS1_10collective13CollectiveMmaINS1_34MainloopSm90TmaGmmaWarpSpecializedILi2ENS5_IJNS4_1CILi1EEESB_SB_EEENS1_35KernelTmaWarpSpecializedCooperativeEEENS5_IJNSA_ILi128EEENSA_ILi256EEENSA_ILi64EEEEEENS_6half_tENS5_IJlSB_lEEESJ_SK_NS4_8TiledMMAINS4_8MMA_AtomIJNS4_4SM904GMMA26MMA_64x256x16_F32F16F16_SSILNSO_5MajorE0ELSQ_0ELNSO_7ScaleInE1ELSR_1EEEEEENS4_6LayoutINS5_IJNSA_ILi2EEESB_SB_EEENS5_IJSB_NSA_ILi0EEESX_EEEEENS5_IJNS4_10UnderscoreES10_S10_EEEEENS4_13SM90_TMA_LOADENS4_14ComposedLayoutINS4_7SwizzleILi3ELi4ELi3EEENS4_18smem_ptr_flag_bitsILi16EEENSU_INS5_IJNSA_ILi8EEESH_EEENS5_IJSH_SB_EEEEEEEvNS4_8identityES13_S1D_vS1E_EENS_8epilogue10collective6detail29Sm90TmaWarpSpecializedAdapterINS1H_15DefaultEpilogueISJ_SK_SK_NS1G_6thread17LinearCombinationISJ_Li1EffLNS1L_9ScaleType4KindE0ELNS_15FloatRoundStyleE2ESJ_EENS1_15EpilogueDefaultEEEEEvvEEEEvNT_6ParamsE)
        .other          _ZN7cutlass13device_kernelINS_4gemm6kernel13GemmUniversalIN4cute5tupleIJiiiiEEENS1_10collective13CollectiveMmaINS1_34MainloopSm90TmaGmmaWarpSpecializedILi2ENS5_IJNS4_1CILi1EEESB_SB_EEENS1_35KernelTmaWarpSpecializedCooperativeEEENS5_IJNSA_ILi128EEENSA_ILi256EEENSA_ILi64EEEEEENS_6half_tENS5_IJlSB_lEEESJ_SK_NS4_8TiledMMAINS4_8MMA_AtomIJNS4_4SM904GMMA26MMA_64x256x16_F32F16F16_SSILNSO_5MajorE0ELSQ_0ELNSO_7ScaleInE1ELSR_1EEEEEENS4_6LayoutINS5_IJNSA_ILi2EEESB_SB_EEENS5_IJSB_NSA_ILi0EEESX_EEEEENS5_IJNS4_10UnderscoreES10_S10_EEEEENS4_13SM90_TMA_LOADENS4_14ComposedLayoutINS4_7SwizzleILi3ELi4ELi3EEENS4_18smem_ptr_flag_bitsILi16EEENSU_INS5_IJNSA_ILi8EEESH_EEENS5_IJSH_SB_EEEEEEEvNS4_8identityES13_S1D_vS1E_EENS_8epilogue10collective6detail29Sm90TmaWarpSpecializedAdapterINS1H_15DefaultEpilogueISJ_SK_SK_NS1G_6thread17LinearCombinationISJ_Li1EffLNS1L_9ScaleType4KindE0ELNS_15FloatRoundStyleE2ESJ_EENS1_15EpilogueDefaultEEEEEvvEEEEvNT_6ParamsE,@"STO_CUDA_ENTRY STV_DEFAULT"
_ZN7cutlass13device_kernelINS_4gemm6kernel13GemmUniversalIN4cute5tupleIJiiiiEEENS1_10collective13CollectiveMmaINS1_34MainloopSm90TmaGmmaWarpSpecializedILi2ENS5_IJNS4_1CILi1EEESB_SB_EEENS1_35KernelTmaWarpSpecializedCooperativeEEENS5_IJNSA_ILi128EEENSA_ILi256EEENSA_ILi64EEEEEENS_6half_tENS5_IJlSB_lEEESJ_SK_NS4_8TiledMMAINS4_8MMA_AtomIJNS4_4SM904GMMA26MMA_64x256x16_F32F16F16_SSILNSO_5MajorE0ELSQ_0ELNSO_7ScaleInE1ELSR_1EEEEEENS4_6LayoutINS5_IJNSA_ILi2EEESB_SB_EEENS5_IJSB_NSA_ILi0EEESX_EEEEENS5_IJNS4_10UnderscoreES10_S10_EEEEENS4_13SM90_TMA_LOADENS4_14ComposedLayoutINS4_7SwizzleILi3ELi4ELi3EEENS4_18smem_ptr_flag_bitsILi16EEENSU_INS5_IJNSA_ILi8EEESH_EEENS5_IJSH_SB_EEEEEEEvNS4_8identityES13_S1D_vS1E_EENS_8epilogue10collective6detail29Sm90TmaWarpSpecializedAdapterINS1H_15DefaultEpilogueISJ_SK_SK_NS1G_6thread17LinearCombinationISJ_Li1EffLNS1L_9ScaleType4KindE0ELNS_15FloatRoundStyleE2ESJ_EENS1_15EpilogueDefaultEEEEEvvEEEEvNT_6ParamsE:
[----:B------:R-:W0:Y:S01]  /*0000*/  LDC R1, c[0x0][0x28] ;  /* 0x00000a00ff017b82 */ /* 0x000e220000000800 */
[----:B------:R-:W1:Y:S01]  /*0010*/  S2R R18, SR_TID.X ;  /* 0x0000000000127919 */ /* 0x000e620000002100 */
[----:B------:R-:W-:Y:S01]  /*0020*/  ELECT P0, URZ, PT ;  /* 0x00000000003f782f */ /* 0x000fe20003800000 */
[----:B------:R-:W-:Y:S01]  /*0030*/  BSSY B0, `(.L_x_0) ;  /* 0x000000f000007945 */ /* 0x000fe20003800000 */
[--C-:B-1----:R-:W-:Y:S02]  /*0040*/  SHF.R.U32.HI R0, RZ, 0x5, R18.reuse ;  /* 0x00000005ff007819 */ /* 0x102fe40000011612 */
[----:B------:R-:W-:-:S03]  /*0050*/  SHF.R.U32.HI R22, RZ, 0x7, R18 ;  /* 0x00000007ff167819 */ /* 0x000fc60000011612 */
[----:B------:R-:W1:Y:S04]  /*0060*/  SHFL.IDX PT, R5, R0, RZ, 0x1f ;  /* 0x00001fff00057589 */ /* 0x000e6800000e0000 */
[----:B------:R2:W3:Y:S01]  /*0070*/  SHFL.IDX PT, R8, R22, RZ, 0x1f ;  /* 0x00001fff16087589 */ /* 0x0004e200000e0000 */
[----:B-1----:R-:W-:-:S13]  /*0080*/  ISETP.NE.OR P0, PT, R5, RZ, !P0 ;  /* 0x000000ff0500720c */ /* 0x002fda0004705670 */
[----:B0-23--:R-:W-:Y:S05]  /*0090*/  @P0 BRA `(.L_x_1) ;  /* 0x0000000000200947 */ /* 0x00dfea0003800000 */
[----:B------:R-:W-:Y:S02]  /*00a0*/  ULDC.64 UR4, c[0x0][0x198] ;  /* 0x0000660000047ab9 */ /* 0x000fe40000000a00 */
[----:B------:R-:W-:Y:S02]  /*00b0*/  UIADD3 UR6, UP0, UR4, 0xf0, URZ ;  /* 0x000000f004067890 */ /* 0x000fe4000ff1e03f */
[----:B------:R-:W-:Y:S02]  /*00c0*/  UIADD3 UR4, UP1, UR4, 0x1f0, URZ ;  /* 0x000001f004047890 */ /* 0x000fe4000ff3e03f */
[----:B------:R-:W-:Y:S02]  /*00d0*/  UIADD3.X UR7, URZ, UR5, URZ, UP0, !UPT ;  /* 0x000000053f077290 */ /* 0x000fe400087fe43f */
[----:B------:R-:W-:-:S07]  /*00e0*/  UIADD3.X UR5, URZ, UR5, URZ, UP1, !UPT ;  /* 0x000000053f057290 */ /* 0x000fce0008ffe43f */
[----:B------:R0:W-:Y:S02]  /*00f0*/  UTMACCTL.PF [UR6] ;  /* 0x00000000060079b9 */ /* 0x0001e40008040000 */
[----:B------:R0:W-:Y:S02]  /*0100*/  UTMACCTL.PF [UR4] ;  /* 0x00000000040079b9 */ /* 0x0001e40008040000 */
[----:B0-----:R-:W-:Y:S01]  /*0110*/  NOP ;  /* 0x0000000000007918 */ /* 0x001fe20000000000 */
.L_x_1:
[----:B------:R-:W-:Y:S05]  /*0120*/  BSYNC B0 ;  /* 0x0000000000007941 */ /* 0x000fea0003800000 */
.L_x_0:
[----:B------:R-:W0:Y:S02]  /*0130*/  SHFL.IDX PT, R2, R0, RZ, 0x1f ;  /* 0x00001fff00027589 */ /* 0x000e2400000e0000 */
[----:B0-----:R-:W-:-:S13]  /*0140*/  ISETP.NE.AND P0, PT, R2, RZ, PT ;  /* 0x000000ff0200720c */ /* 0x001fda0003f05270 */
[----:B------:R-:W-:Y:S05]  /*0150*/  @P0 BRA `(.L_x_2) ;  /* 0x0000000000480947 */ /* 0x000fea0003800000 */
[----:B------:R-:W0:Y:S01]  /*0160*/  S2UR UR8, SR_CgaCtaId ;  /* 0x00000000000879c3 */ /* 0x000e220000008800 */
[----:B------:R-:W-:Y:S01]  /*0170*/  UMOV UR4, 0x400 ;  /* 0x0000040000047882 */ /* 0x000fe20000000000 */
[----:B------:R-:W-:Y:S01]  /*0180*/  UMOV UR5, 0x1 ;  /* 0x0000000100057882 */ /* 0x000fe20000000000 */
[----:B------:R-:W-:Y:S01]  /*0190*/  UMOV UR6, 0x100 ;  /* 0x0000010000067882 */ /* 0x000fe20000000000 */
[----:B------:R-:W-:Y:S01]  /*01a0*/  ELECT P0, URZ, PT ;  /* 0x00000000003f782f */ /* 0x000fe20003800000 */
[----:B------:R-:W-:-:S04]  /*01b0*/  UIADD3 UR6, -UR6, 0x100000, URZ ;  /* 0x0010000006067890 */ /* 0x000fc8000fffe13f */
[----:B------:R-:W-:Y:S02]  /*01c0*/  USHF.L.U32 UR7, UR6, 0xb, URZ ;  /* 0x0000000b06077899 */ /* 0x000fe4000800063f */
[----:B------:R-:W-:Y:S02]  /*01d0*/  USHF.L.U32 UR6, UR6, 0x1, URZ ;  /* 0x0000000106067899 */ /* 0x000fe4000800063f */
[----:B0-----:R-:W-:Y:S02]  /*01e0*/  ULEA UR8, UR8, UR4, 0x18 ;  /* 0x0000000408087291 */ /* 0x001fe4000f8ec03f */
[----:B------:R-:W-:-:S04]  /*01f0*/  UIADD3 UR4, -UR5, 0x100000, URZ ;  /* 0x0010000005047890 */ /* 0x000fc8000fffe13f */
[----:B------:R-:W-:Y:S02]  /*0200*/  USHF.L.U32 UR5, UR4, 0xb, URZ ;  /* 0x0000000b04057899 */ /* 0x000fe4000800063f */
[----:B------:R-:W-:Y:S01]  /*0210*/  USHF.L.U32 UR4, UR4, 0x1, URZ ;  /* 0x0000000104047899 */ /* 0x000fe2000800063f */
[----:B------:R-:W0:Y:S11]  /*0220*/  FENCE.VIEW.ASYNC.S ;  /* 0x00000000000073c6 */ /* 0x000e360000000000 */
[----:B0-----:R0:W1:Y:S01]  /*0230*/  SYNCS.EXCH.64 URZ, [UR8], UR4 ;  /* 0x00000004083f75b2 */ /* 0x0010620008000100 */
[----:B------:R0:W2:Y:S01]  /*0240*/  SYNCS.EXCH.64 URZ, [UR8+0x10], UR6 ;  /* 0x00001006083f75b2 */ /* 0x0000a20008000100 */
[----:B------:R0:W3:Y:S01]  /*0250*/  SYNCS.EXCH.64 URZ, [UR8+0x8], UR4 ;  /* 0x00000804083f75b2 */ /* 0x0000e20008000100 */
[----:B------:R0:W4:Y:S01]  /*0260*/  SYNCS.EXCH.64 URZ, [UR8+0x18], UR6 ;  /* 0x00001806083f75b2 */ /* 0x0001220008000100 */
[----:B------:R-:W-:Y:S01]  /*0270*/  NOP ;  /* 0x0000000000007918 */ /* 0x000fe20000000000 */
.L_x_2:
[----:B------:R-:W5:Y:S01]  /*0280*/  SHFL.IDX PT, R0, R0, RZ, 0x1f ;  /* 0x00001fff00007589 */ /* 0x000f6200000e0000 */
[----:B------:R-:W-:Y:S01]  /*0290*/  ELECT P0, URZ, PT ;  /* 0x00000000003f782f */ /* 0x000fe20003800000 */
[----:B------:R-:W1:Y:S01]  /*02a0*/  LDC R2, c[0x0][0x65c] ;  /* 0x00019700ff027b82 */ /* 0x000e620000000800 */
[----:B------:R-:W-:Y:S01]  /*02b0*/  SHF.R.S32.HI R6, RZ, 0x1f, R5 ;  /* 0x0000001fff067819 */ /* 0x000fe20000011405 */
[----:B------:R-:W2:Y:S01]  /*02c0*/  S2R R3, SR_CTAID.Y ;  /* 0x0000000000037919 */ /* 0x000ea20000002600 */
[----:B0-----:R-:W-:Y:S01]  /*02d0*/  UMOV UR4, 0x20 ;  /* 0x0000002000047882 */ /* 0x001fe20000000000 */
[----:B------:R-:W-:Y:S01]  /*02e0*/  ISETP.NE.AND P2, PT, R8, RZ, PT ;  /* 0x000000ff0800720c */ /* 0x000fe20003f45270 */
[----:B------:R-:W-:Y:S01]  /*02f0*/  NOP ;  /* 0x0000000000007918 */ /* 0x000fe20000000000 */
[----:B------:R-:W0:Y:S01]  /*0300*/  S2R R4, SR_CTAID.X ;  /* 0x0000000000047919 */ /* 0x000e220000002500 */
[----:B------:R-:W-:Y:S01]  /*0310*/  LEA.HI R6, R6, R5, RZ, 0x2 ;  /* 0x0000000506067211 */ /* 0x000fe200078f10ff */
[----:B------:R-:W-:Y:S01]  /*0320*/  NOP ;  /* 0x0000000000007918 */ /* 0x000fe20000000000 */
[----:B-----5:R-:W-:-:S02]  /*0330*/  ISETP.NE.OR P0, PT, R0, RZ, !P0 ;  /* 0x000000ff0000720c */ /* 0x020fc40004705670 */
[----:B-1----:R-:W-:-:S04]  /*0340*/  ISETP.NE.AND P3, PT, R2, 0x1, PT ;  /* 0x000000010200780c */ /* 0x002fc80003f65270 */
[----:B------:R-:W-:Y:S02]  /*0350*/  P2R R0, PR, RZ, 0x8 ;  /* 0x00000008ff007803 */ /* 0x000fe40000000000 */
[----:B------:R-:W-:-:S05]  /*0360*/  LOP3.LUT R0, R6, 0xfffffffc, RZ, 0xc0, !PT ;  /* 0xfffffffc06007812 */ /* 0x000fca00078ec0ff */
[----:B------:R-:W-:Y:S01]  /*0370*/  VOTEU.ALL UP0, P0 ;  /* 0x00000000003f7886 */ /* 0x000fe20000000000 */
[----:B------:R-:W-:Y:S01]  /*0380*/  IMAD.IADD R0, R5, 0x1, -R0 ;  /* 0x0000000105007824 */ /* 0x000fe200078e0a00 */
[----:B------:R-:W0:Y:S01]  /*0390*/  @P3 LDC R17, c[0x0][0x10] ;  /* 0x00000400ff113b82 */ /* 0x000e220000000800 */
[----:B------:R-:W-:Y:S01]  /*03a0*/  VOTEU.ALL UP1, P0 ;  /* 0x00000000003f7886 */ /* 0x000fe20000020000 */
[----:B--2---:R-:W-:Y:S01]  /*03b0*/  @P3 IMAD.MOV.U32 R6, RZ, RZ, R3 ;  /* 0x000000ffff063224 */ /* 0x004fe200078e0003 */
[----:B------:R-:W-:Y:S01]  /*03c0*/  @!UP0 UMOV UR6, 0x400 ;  /* 0x0000040000068882 */ /* 0x000fe20000000000 */
[----:B------:R-:W-:-:S04]  /*03d0*/  @!UP0 UIADD3 UR4, -UR4, 0x100000, URZ ;  /* 0x0010000004048890 */ /* 0x000fc8000fffe13f */
[----:B------:R-:W-:Y:S02]  /*03e0*/  @!UP0 USHF.L.U32 UR5, UR4, 0xb, URZ ;  /* 0x0000000b04058899 */ /* 0x000fe4000800063f */
[----:B------:R-:W-:Y:S01]  /*03f0*/  @!UP0 USHF.L.U32 UR4, UR4, 0x1, URZ ;  /* 0x0000000104048899 */ /* 0x000fe2000800063f */
[----:B------:R-:W-:Y:S02]  /*0400*/  @P3 IMAD.MOV.U32 R7, RZ, RZ, RZ ;  /* 0x000000ffff073224 */ /* 0x000fe400078e00ff */
[----:B------:R-:W-:Y:S01]  /*0410*/  IMAD.MOV.U32 R5, RZ, RZ, RZ ;  /* 0x000000ffff057224 */ /* 0x000fe200078e00ff */
[----:B------:R-:W1:Y:S01]  /*0420*/  @!UP0 S2UR UR7, SR_CgaCtaId ;  /* 0x00000000000789c3 */ /* 0x000e620000008800 */
[----:B------:R-:W-:-:S07]  /*0430*/  @P3 IMAD.MOV.U32 R11, RZ, RZ, RZ ;  /* 0x000000ffff0b3224 */ /* 0x000fce00078e00ff */
[----:B------:R-:W2:Y:S01]  /*0440*/  @!P3 LDC R9, c[0x0][0xc] ;  /* 0x00000300ff09bb82 */ /* 0x000ea20000000800 */
[----:B0-----:R-:W-:-:S04]  /*0450*/  @P3 IMAD.WIDE.U32 R16, R4, R17, R6 ;  /* 0x0000001104103225 */ /* 0x001fc800078e0006 */
[----:B------:R-:W-:Y:S01]  /*0460*/  @P3 IMAD.IADD R17, R17, 0x1, R11 ;  /* 0x0000000111113824 */ /* 0x000fe200078e020b */
[----:B-1----:R-:W-:Y:S01]  /*0470*/  @!UP0 ULEA UR6, UR7, UR6, 0x18 ;  /* 0x0000000607068291 */ /* 0x002fe2000f8ec03f */
[----:B------:R-:W-:Y:S01]  /*0480*/  VOTEU.ALL UP0, P0 ;  /* 0x00000000003f7886 */ /* 0x000fe20000000000 */
[----:B------:R-:W-:-:S04]  /*0490*/  ISETP.NE.AND P0, PT, R0, 0x3, PT ;  /* 0x000000030000780c */ /* 0x000fc80003f05270 */
[----:B------:R-:W-:Y:S01]  /*04a0*/  ISETP.EQ.OR P0, PT, R0, RZ, !P0 ;  /* 0x000000ff0000720c */ /* 0x000fe20004702670 */
[----:B--2---:R-:W-:-:S03]  /*04b0*/  @!P3 IMAD.WIDE.U32 R6, R9, R3, R4 ;  /* 0x000000030906b225 */ /* 0x004fc600078e0004 */
[C---:B------:R-:W-:Y:S01]  /*04c0*/  ISETP.EQ.AND P0, PT, R8.reuse, RZ, P0 ;  /* 0x000000ff0800720c */ /* 0x040fe20000702270 */
[----:B------:R-:W-:Y:S01]  /*04d0*/  VIADD R8, R8, 0xffffffff ;  /* 0xffffffff08087836 */ /* 0x000fe20000000000 */
[----:B------:R-:W0:Y:S02]  /*04e0*/  FENCE.VIEW.ASYNC.S ;  /* 0x00000000000073c6 */ /* 0x000e240000000000 */
[----:B0-----:R0:W3:Y:S01]  /*04f0*/  @!UP0 SYNCS.EXCH.64 URZ, [UR6+0x30], UR4 ;  /* 0x00003004063f85b2 */ /* 0x0010e20008000100 */
[----:B------:R-:W-:Y:S01]  /*0500*/  @!P3 IMAD.MOV.U32 R16, RZ, RZ, R6 ;  /* 0x000000ffff10b224 */ /* 0x000fe200078e0006 */
[----:B------:R-:W-:Y:S01]  /*0510*/  SEL R19, RZ, 0x1, !P0 ;  /* 0x00000001ff137807 */ /* 0x000fe20004000000 */
[----:B------:R-:W-:Y:S01]  /*0520*/  @!P3 IMAD.MOV.U32 R17, RZ, RZ, R7 ;  /* 0x000000ffff11b224 */ /* 0x000fe200078e0007 */
[----:B------:R-:W-:-:S04]  /*0530*/  ISETP.GE.U32.AND P1, PT, R8, 0x2, PT ;  /* 0x000000020800780c */ /* 0x000fc80003f26070 */
[----:B------:R-:W-:Y:S01]  /*0540*/  SEL R19, R19, 0x2, P1 ;  /* 0x0000000213137807 */ /* 0x000fe20000800000 */
[----:B------:R0:W3:Y:S01]  /*0550*/  @!UP1 SYNCS.EXCH.64 URZ, [UR6+0x38], UR4 ;  /* 0x00003804063f95b2 */ /* 0x0000e20008000100 */
[----:B------:R-:W-:Y:S01]  /*0560*/  NOP ;  /* 0x0000000000007918 */ /* 0x000fe20000000000 */
[----:B---34-:R-:W-:Y:S06]  /*0570*/  BAR.SYNC.DEFER_BLOCKING 0x0 ;  /* 0x0000000000007b1d */ /* 0x018fec0000010000 */
[----:B------:R-:W-:Y:S05]  /*0580*/  @!P2 BRA `(.L_x_3) ;  /* 0x000000980068a947 */ /* 0x000fea0003800000 */
[----:B------:R-:W-:-:S13]  /*0590*/  ISETP.GT.U32.AND P0, PT, R8, 0x1, PT ;  /* 0x000000010800780c */ /* 0x000fda0003f04070 */
[----:B0-----:R-:W-:Y:S05]  /*05a0*/  @P0 EXIT ;  /* 0x000000000000094d */ /* 0x001fea0003800000 */
[----:B------:R-:W-:Y:S01]  /*05b0*/  ULDC.64 UR4, c[0x0][0x650] ;  /* 0x0001940000047ab9 */ /* 0x000fe20000000a00 */
[----:B------:R-:W-:Y:S01]  /*05c0*/  PRMT R0, RZ, 0x7610, R0 ;  /* 0x00007610ff007816 */ /* 0x000fe20000000000 */
[----:B------:R-:W-:Y:S01]  /*05d0*/  IMAD.MOV.U32 R153, RZ, RZ, -0x1 ;  /* 0xffffffffff997424 */ /* 0x000fe200078e00ff */
[----:B------:R-:W-:Y:S01]  /*05e0*/  ISETP.GE.U32.AND P0, PT, R16, UR4, PT ;  /* 0x0000000410007c0c */ /* 0x000fe2000bf06070 */
[----:B------:R-:W-:Y:S02]  /*05f0*/  IMAD.MOV.U32 R152, RZ, RZ, -0x1 ;  /* 0xffffffffff987424 */ /* 0x000fe400078e00ff */
[----:B------:R-:W-:Y:S01]  /*0600*/  IMAD.MOV.U32 R23, RZ, RZ, -0x1 ;  /* 0xffffffffff177424 */ /* 0x000fe200078e00ff */
[----:B------:R-:W-:-:S13]  /*0610*/  ISETP.GE.U32.AND.EX P0, PT, R17, UR5, PT, P0 ;  /* 0x0000000511007c0c */ /* 0x000fda000bf06100 */
[----:B------:R-:W-:Y:S05]  /*0620*/  @P0 BRA `(.L_x_4) ;  /* 0x0000000400540947 */ /* 0x000fea0003800000 */
[----:B------:R-:W0:Y:S01]  /*0630*/  LDC.64 R14, c[0x0][0x628] ;  /* 0x00018a00ff0e7b82 */ /* 0x000e220000000a00 */
[----:B------:R-:W-:Y:S02]  /*0640*/  IMAD.MOV.U32 R6, RZ, RZ, R16 ;  /* 0x000000ffff067224 */ /* 0x000fe400078e0010 */
[----:B------:R-:W-:-:S05]  /*0650*/  IMAD.MOV.U32 R7, RZ, RZ, R17 ;  /* 0x000000ffff077224 */ /* 0x000fca00078e0011 */
[----:B------:R-:W1:Y:S08]  /*0660*/  LDC R0, c[0x0][0x630] ;  /* 0x00018c00ff007b82 */ /* 0x000e700000000800 */
[----:B------:R-:W2:Y:S01]  /*0670*/  LDC.64 R20, c[0x0][0x620] ;  /* 0x00018800ff147b82 */ /* 0x000ea20000000a00 */
[----:B0-----:R-:W-:-:S04]  /*0680*/  ISETP.NE.U32.AND P0, PT, R14, RZ, PT ;  /* 0x000000ff0e00720c */ /* 0x001fc80003f05070 */
[----:B------:R-:W-:-:S13]  /*0690*/  ISETP.NE.AND.EX P0, PT, R15, RZ, PT, P0 ;  /* 0x000000ff0f00720c */ /* 0x000fda0003f05300 */
[----:B-12---:R-:W-:Y:S05]  /*06a0*/  @!P0 BRA `(.L_x_5) ;  /* 0x0000000000288947 */ /* 0x006fea0003800000 */
[----:B------:R-:W0:Y:S02]  /*06b0*/  LDC R11, c[0x0][0x634] ;  /* 0x00018d00ff0b7b82 */ /* 0x000e240000000800 */
[----:B0-----:R-:W-:-:S05]  /*06c0*/  IADD3 R11, P0, R16, R11, RZ ;  /* 0x0000000b100b7210 */ /* 0x001fca0007f1e0ff */
[----:B------:R-:W-:-:S04]  /*06d0*/  IMAD.X R13, RZ, RZ, R17, P0 ;  /* 0x000000ffff0d7224 */ /* 0x000fc800000e0611 */
[----:B------:R-:W-:-:S04]  /*06e0*/  IMAD.WIDE.U32 R6, R13, R14, RZ ;  /* 0x0000000e0d067225 */ /* 0x000fc800078e00ff */
[----:B------:R-:W-:-:S04]  /*06f0*/  IMAD.WIDE.U32 R8, P0, R11, R15, R6 ;  /* 0x0000000f0b087225 */ /* 0x000fc80007800006 */
[----:B------:R-:W-:-:S04]  /*0700*/  IMAD.WIDE.U32 R6, R11, R14, RZ ;  /* 0x0000000e0b067225 */ /* 0x000fc800078e00ff */
[----:B------:R-:W-:Y:S01]  /*0710*/  IMAD.X R11, RZ, RZ, RZ, P0 ;  /* 0x000000ffff0b7224 */ /* 0x000fe200000e06ff */
[----:B------:R-:W-:Y:S01]  /*0720*/  IADD3 RZ, P0, R7, R8, RZ ;  /* 0x0000000807ff7210 */ /* 0x000fe20007f1e0ff */
[----:B------:R-:W-:-:S04]  /*0730*/  IMAD.MOV.U32 R10, RZ, RZ, R9 ;  /* 0x000000ffff0a7224 */ /* 0x000fc800078e0009 */
[----:B------:R-:W-:-:S08]  /*0740*/  IMAD.WIDE.U32.X R6, R13, R15, R10, P0 ;  /* 0x0000000f0d067225 */ /* 0x000fd000000e040a */
.L_x_5:
[-CC-:B------:R-:W-:Y:S01]  /*0750*/  SHF.R.U64 R23, R6, R0.reuse, R7.reuse ;  /* 0x0000000006177219 */ /* 0x180fe20000001207 */
[----:B------:R-:W0:Y:S01]  /*0760*/  LDC R10, c[0x0][0x618] ;  /* 0x00018600ff0a7b82 */ /* 0x000e220000000800 */
[----:B------:R-:W-:Y:S01]  /*0770*/  SHF.R.U32.HI R5, RZ, R0, R7 ;  /* 0x00000000ff057219 */ /* 0x000fe20000011607 */
[----:B------:R-:W-:Y:S01]  /*0780*/  ULDC UR4, c[0x0][0x150] ;  /* 0x0000540000047ab9 */ /* 0x000fe20000000800 */
[----:B------:R-:W-:Y:S02]  /*0790*/  IADD3 R9, P0, RZ, -R23, RZ ;  /* 0x80000017ff097210 */ /* 0x000fe40007f1e0ff */
[----:B------:R-:W-:-:S03]  /*07a0*/  I2FP.F32.U32 R0, R4 ;  /* 0x0000000400007245 */ /* 0x000fc60000201000 */
[----:B------:R-:W1:Y:S01]  /*07b0*/  LDC.64 R28, c[0x0][0x640] ;  /* 0x00019000ff1c7b82 */ /* 0x000e620000000a00 */
[----:B------:R-:W-:Y:S02]  /*07c0*/  IMAD.X R11, RZ, RZ, ~R5, P0 ;  /* 0x000000ffff0b7224 */ /* 0x000fe400000e0e05 */
[----:B------:R-:W-:Y:S01]  /*07d0*/  FMUL R0, R0, UR4 ;  /* 0x0000000400007c20 */ /* 0x000fe20008400000 */
[----:B------:R-:W-:Y:S01]  /*07e0*/  IMAD.WIDE.U32 R6, R9, R20, R16 ;  /* 0x0000001409067225 */ /* 0x000fe200078e0010 */
[----:B------:R-:W-:-:S03]  /*07f0*/  ULDC UR4, c[0x0][0x154] ;  /* 0x0000550000047ab9 */ /* 0x000fc60000000800 */
[----:B------:R-:W-:Y:S01]  /*0800*/  IMAD R8, R11, R20, RZ ;  /* 0x000000140b087224 */ /* 0x000fe200078e02ff */
[----:B------:R-:W2:Y:S01]  /*0810*/  LDC R5, c[0x0][0x144] ;  /* 0x00005100ff057b82 */ /* 0x000ea20000000800 */
[----:B------:R-:W3:Y:S02]  /*0820*/  F2I.U32.TRUNC.NTZ R0, R0 ;  /* 0x0000000000007305 */ /* 0x000ee4000020f000 */
[----:B------:R-:W-:-:S04]  /*0830*/  IMAD R9, R9, R21, R8 ;  /* 0x0000001509097224 */ /* 0x000fc800078e0208 */
[----:B------:R-:W-:Y:S01]  /*0840*/  IMAD.IADD R7, R7, 0x1, R9 ;  /* 0x0000000107077824 */ /* 0x000fe200078e0209 */
[----:B------:R-:W4:Y:S01]  /*0850*/  LDC R12, c[0x0][0x608] ;  /* 0x00018200ff0c7b82 */ /* 0x000f220000000800 */
[----:B------:R-:W-:-:S03]  /*0860*/  IMAD.MOV.U32 R9, RZ, RZ, -0x1 ;  /* 0xffffffffff097424 */ /* 0x000fc600078e00ff */
[-CC-:B0-----:R-:W-:Y:S02]  /*0870*/  SHF.R.U64 R20, R6, R10.reuse, R7.reuse ;  /* 0x0000000a06147219 */ /* 0x181fe40000001207 */
[----:B------:R-:W-:Y:S02]  /*0880*/  I2FP.F32.U32 R6, R3 ;  /* 0x0000000300067245 */ /* 0x000fe40000201000 */
[----:B------:R-:W0:Y:S01]  /*0890*/  LDC R26, c[0x0][0x658] ;  /* 0x00019600ff1a7b82 */ /* 0x000e220000000800 */
[----:B-1----:R-:W-:Y:S01]  /*08a0*/  ISETP.NE.U32.AND P0, PT, R28, RZ, PT ;  /* 0x000000ff1c00720c */ /* 0x002fe20003f05070 */
[----:B---3--:R-:W-:Y:S01]  /*08b0*/  IMAD.MOV R8, RZ, RZ, -R0 ;  /* 0x000000ffff087224 */ /* 0x008fe200078e0a00 */
[----:B------:R-:W-:Y:S01]  /*08c0*/  SHF.R.U32.HI R7, RZ, R10, R7 ;  /* 0x0000000aff077219 */ /* 0x000fe20000011607 */
[----:B------:R-:W-:Y:S01]  /*08d0*/  FMUL R6, R6, UR4 ;  /* 0x0000000406067c20 */ /* 0x000fe20008400000 */
[----:B------:R-:W-:-:S03]  /*08e0*/  ISETP.NE.AND.EX P0, PT, R29, RZ, PT, P0 ;  /* 0x000000ff1d00720c */ /* 0x000fc60003f05300 */
[----:B------:R-:W1:Y:S01]  /*08f0*/  LDC R14, c[0x0][0x148] ;  /* 0x00005200ff0e7b82 */ /* 0x000e620000000800 */
[----:B--2---:R-:W-:-:S07]  /*0900*/  IMAD R0, R5, R8, R4 ;  /* 0x0000000805007224 */ /* 0x004fce00078e0204 */
[----:B------:R-:W2:Y:S01]  /*0910*/  LDC R24, c[0x0][0x600] ;  /* 0x00018000ff187b82 */ /* 0x000ea20000000800 */
[-CC-:B----4-:R-:W-:Y:S02]  /*0920*/  SHF.R.U64 R30, R20, R12.reuse, R7.reuse ;  /* 0x0000000c141e7219 */ /* 0x190fe40000001207 */
[----:B------:R-:W-:Y:S01]  /*0930*/  SHF.R.U32.HI R5, RZ, R12, R7 ;  /* 0x0000000cff057219 */ /* 0x000fe20000011607 */
[----:B------:R-:W-:Y:S01]  /*0940*/  IMAD.MOV.U32 R7, RZ, RZ, 0x1 ;  /* 0x00000001ff077424 */ /* 0x000fe200078e00ff */
[----:B------:R3:W4:Y:S03]  /*0950*/  F2I.U32.TRUNC.NTZ R12, R6 ;  /* 0x00000006000c7305 */ /* 0x000726000020f000 */
[----:B------:R-:W1:Y:S01]  /*0960*/  LDC R15, c[0x0][0x648] ;  /* 0x00019200ff0f7b82 */ /* 0x000e620000000800 */
[-C--:B0-----:R-:W-:Y:S02]  /*0970*/  SHF.L.U32 R4, R9, R26.reuse, RZ ;  /* 0x0000001a09047219 */ /* 0x081fe400000006ff */
[----:B------:R-:W-:-:S02]  /*0980*/  SHF.R.U64 R32, R30, R26, R5 ;  /* 0x0000001a1e207219 */ /* 0x000fc40000001205 */
[----:B------:R-:W-:Y:S02]  /*0990*/  LOP3.LUT R11, RZ, R4, RZ, 0x33, !PT ;  /* 0x00000004ff0b7212 */ /* 0x000fe400078e33ff */
[-C--:B------:R-:W-:Y:S01]  /*09a0*/  SHF.R.U32.HI R5, RZ, R26.reuse, R5 ;  /* 0x0000001aff057219 */ /* 0x080fe20000011605 */
[----:B------:R-:W0:Y:S01]  /*09b0*/  LDC R21, c[0x0][0x638] ;  /* 0x00018e00ff157b82 */ /* 0x000e220000000800 */
[----:B------:R-:W-:Y:S01]  /*09c0*/  SHF.L.U32 R10, R7, R26, RZ ;  /* 0x0000001a070a7219 */ /* 0x000fe200000006ff */
[----:B------:R-:W-:-:S06]  /*09d0*/  IMAD.MOV.U32 R4, RZ, RZ, R32 ;  /* 0x000000ffff047224 */ /* 0x000fcc00078e0020 */
[----:B------:R-:W0:Y:S01]  /*09e0*/  LDC R153, c[0x0][0x610] ;  /* 0x00018400ff997b82 */ /* 0x000e220000000800 */
[----:B---34-:R-:W-:Y:S05]  /*09f0*/  @!P0 BRA `(.L_x_6) ;  /* 0x0000000000288947 */ /* 0x018fea0003800000 */
[----:B------:R-:W3:Y:S02]  /*0a00*/  LDC R9, c[0x0][0x64c] ;  /* 0x00019300ff097b82 */ /* 0x000ee40000000800 */
[----:B---3--:R-:W-:-:S05]  /*0a10*/  IADD3 R9, P0, R32, R9, RZ ;  /* 0x0000000920097210 */ /* 0x008fca0007f1e0ff */
        /* <DEDUP_REMOVED lines=8> */
.L_x_6:
[----:B-1----:R-:W-:Y:S01]  /*0aa0*/  SHF.R.U64 R4, R4, R15, R5 ;  /* 0x0000000f04047219 */ /* 0x002fe20000001205 */
[----:B--2---:R-:W-:Y:S01]  /*0ab0*/  VIADD R5, R24, 0xffffffff ;  /* 0xffffffff18057836 */ /* 0x004fe20000000000 */
[----:B------:R-:W-:Y:S01]  /*0ac0*/  LOP3.LUT R11, R30, R11, RZ, 0xc0, !PT ;  /* 0x0000000b1e0b7212 */ /* 0x000fe200078ec0ff */
[----:B------:R-:W-:Y:S02]  /*0ad0*/  IMAD.MOV R12, RZ, RZ, -R12 ;  /* 0x000000ffff0c7224 */ /* 0x000fe400078e0a0c */
[----:B------:R-:W-:Y:S02]  /*0ae0*/  IMAD.MOV R6, RZ, RZ, -R4 ;  /* 0x000000ffff067224 */ /* 0x000fe400078e0a04 */
[----:B------:R-:W-:Y:S01]  /*0af0*/  IMAD R11, R10, R4, R11 ;  /* 0x000000040a0b7224 */ /* 0x000fe200078e020b */
[----:B------:R-:W-:Y:S01]  /*0b00*/  LOP3.LUT R4, R20, R5, RZ, 0xc0, !PT ;  /* 0x0000000514047212 */ /* 0x000fe200078ec0ff */
[----:B------:R-:W-:Y:S02]  /*0b10*/  @P3 IMAD R0, R14, R12, R3 ;  /* 0x0000000c0e003224 */ /* 0x000fe400078e0203 */
[----:B0-----:R-:W-:-:S02]  /*0b20*/  IMAD R3, R6, R21, R32 ;  /* 0x0000001506037224 */ /* 0x001fc400078e0220 */
[----:B------:R-:W-:Y:S02]  /*0b30*/  IMAD R153, R11, R153, R0 ;  /* 0x000000990b997224 */ /* 0x000fe400078e0200 */
[----:B------:R-:W-:Y:S02]  /*0b40*/  IMAD R4, R3, R24, R4 ;  /* 0x0000001803047224 */ /* 0x000fe400078e0204 */
[----:B------:R-:W-:-:S03]  /*0b50*/  IMAD.MOV.U32 R0, RZ, RZ, 0x1 ;  /* 0x00000001ff007424 */ /* 0x000fc600078e00ff */
[----:B------:R-:W-:Y:S02]  /*0b60*/  SEL R152, R4, R153, !P3 ;  /* 0x0000009904987207 */ /* 0x000fe40005800000 */
[----:B------:R-:W-:-:S07]  /*0b70*/  SEL R153, R153, R4, !P3 ;  /* 0x0000000499997207 */ /* 0x000fce0005800000 */
.L_x_4:
[----:B------:R-:W-:-:S08]  /*0b80*/  NOP ;  /* 0x0000000000007918 */ /* 0x000fd00000000000 */
[----:B------:R-:W0:Y:S02]  /*0b90*/  USETMAXREG.TRY_ALLOC.CTAPOOL UP0, 0xe8 ;  /* 0x000000e8000079c8 */ /* 0x000e240008000600 */
[----:B0-----:R-:W-:-:S13]  /*0ba0*/  PLOP3.LUT P0, PT, PT, PT, UP0, 0x80, 0x0 ;  /* 0x000000000000781c */ /* 0x001fda0003f0f008 */
[----:B------:R-:W-:Y:S05]  /*0bb0*/  @!P0 BRA `(.L_x_4) ;  /* 0xfffffffc00f08947 */ /* 0x000fea000383ffff */
[----:B------:R-:W-:Y:S01]  /*0bc0*/  ULDC.64 UR4, c[0x0][0x598] ;  /* 0x0001660000047ab9 */ /* 0x000fe20000000a00 */
[----:B------:R-:W-:Y:S01]  /*0bd0*/  ULDC.64 UR36, c[0x0][0x208] ;  /* 0x0000820000247ab9 */ /* 0x000fe20000000a00 */
[----:B------:R-:W-:-:S04]  /*0be0*/  ISETP.NE.U32.AND P0, PT, RZ, UR4, PT ;  /* 0x00000004ff007c0c */ /* 0x000fc8000bf05070 */
[----:B------:R-:W-:-:S13]  /*0bf0*/  ISETP.NE.AND.EX P0, PT, RZ, UR5, PT, P0 ;  /* 0x00000005ff007c0c */ /* 0x000fda000bf05300 */
[----:B------:R-:W-:Y:S05]  /*0c00*/  @!P0 BRA `(.L_x_7) ;  /* 0x00000000001c8947 */ /* 0x000fea0003800000 */
[----:B------:R-:W0:Y:S02]  /*0c10*/  LDC.64 R4, c[0x0][0x598] ;  /* 0x00016600ff047b82 */ /* 0x000e240000000a00 */
[----:B0-----:R-:W2:Y:S02]  /*0c20*/  LDG.E.64 R4, desc[UR36][R4.64] ;  /* 0x0000002404047981 */ /* 0x001ea4000c1e1b00 */
[----:B--2---:R-:W-:-:S04]  /*0c30*/  ISETP.NE.U32.AND P0, PT, R4, RZ, PT ;  /* 0x000000ff0400720c */ /* 0x004fc80003f05070 */
[----:B------:R-:W-:-:S13]  /*0c40*/  ISETP.NE.AND.EX P0, PT, R5, RZ, PT, P0 ;  /* 0x000000ff0500720c */ /* 0x000fda0003f05300 */
[----:B------:R-:W-:Y:S05]  /*0c50*/  @!P0 BRA `(.L_x_7) ;  /* 0x0000000000088947 */ /* 0x000fea0003800000 */
[----:B------:R0:W5:Y:S01]  /*0c60*/  LD.E R154, desc[UR36][R4.64] ;  /* 0x00000024049a7980 */ /* 0x000162000c101900 */
[----:B------:R-:W-:Y:S05]  /*0c70*/  BRA `(.L_x_8) ;  /* 0x0000000000247947 */ /* 0x000fea0003800000 */
.L_x_7:
[----:B------:R-:W-:Y:S02]  /*0c80*/  ULDC.64 UR4, c[0x0][0x588] ;  /* 0x0001620000047ab9 */ /* 0x000fe40000000a00 */
[----:B------:R-:W-:-:S04]  /*0c90*/  ISETP.NE.U32.AND P0, PT, RZ, UR4, PT ;  /* 0x00000004ff007c0c */ /* 0x000fc8000bf05070 */
[----:B------:R-:W-:-:S13]  /*0ca0*/  ISETP.NE.AND.EX P0, PT, RZ, UR5, PT, P0 ;  /* 0x00000005ff007c0c */ /* 0x000fda000bf05300 */
[----:B------:R-:W-:Y:S05]  /*0cb0*/  @!P0 BRA `(.L_x_9) ;  /* 0x00000000000c8947 */ /* 0x000fea0003800000 */
[----:B------:R-:W0:Y:S02]  /*0cc0*/  LDC.64 R154, c[0x0][0x588] ;  /* 0x00016200ff9a7b82 */ /* 0x000e240000000a00 */
[----:B0-----:R1:W5:Y:S01]  /*0cd0*/  LDG.E R154, desc[UR36][R154.64] ;  /* 0x000000249a9a7981 */ /* 0x001362000c1e1900 */
[----:B------:R-:W-:Y:S05]  /*0ce0*/  BRA `(.L_x_8) ;  /* 0x0000000000087947 */ /* 0x000fea0003800000 */
.L_x_9:
[----:B------:R-:W-:Y:S02]  /*0cf0*/  ULDC UR4, c[0x0][0x580] ;  /* 0x0001600000047ab9 */ /* 0x000fe40000000800 */
[----:B------:R-:W-:-:S07]  /*0d00*/  IMAD.U32 R154, RZ, RZ, UR4 ;  /* 0x00000004ff9a7e24 */ /* 0x000fce000f8e00ff */
.L_x_8:
[----:B------:R-:W-:Y:S02]  /*0d10*/  ULDC.64 UR4, c[0x0][0x5a0] ;  /* 0x0001680000047ab9 */ /* 0x000fe40000000a00 */
[----:B------:R-:W-:-:S04]  /*0d20*/  ISETP.NE.U32.AND P0, PT, RZ, UR4, PT ;  /* 0x00000004ff007c0c */ /* 0x000fc8000bf05070 */
[----:B------:R-:W-:-:S13]  /*0d30*/  ISETP.NE.AND.EX P0, PT, RZ, UR5, PT, P0 ;  /* 0x00000005ff007c0c */ /* 0x000fda000bf05300 */
[----:B------:R-:W-:Y:S05]  /*0d40*/  @!P0 BRA `(.L_x_10) ;  /* 0x00000000001c8947 */ /* 0x000fea0003800000 */
[----:B0-----:R-:W0:Y:S02]  /*0d50*/  LDC.64 R4, c[0x0][0x5a0] ;  /* 0x00016800ff047b82 */ /* 0x001e240000000a00 */
[----:B0-----:R-:W2:Y:S02]  /*0d60*/  LDG.E.64 R4, desc[UR36][R4.64] ;  /* 0x0000002404047981 */ /* 0x001ea4000c1e1b00 */
[----:B--2---:R-:W-:-:S04]  /*0d70*/  ISETP.NE.U32.AND P0, PT, R4, RZ, PT ;  /* 0x000000ff0400720c */ /* 0x004fc80003f05070 */
[----:B------:R-:W-:-:S13]  /*0d80*/  ISETP.NE.AND.EX P0, PT, R5, RZ, PT, P0 ;  /* 0x000000ff0500720c */ /* 0x000fda0003f05300 */
[----:B------:R-:W-:Y:S05]  /*0d90*/  @!P0 BRA `(.L_x_10) ;  /* 0x0000000000088947 */ /* 0x000fea0003800000 */
[----:B-1----:R0:W5:Y:S01]  /*0da0*/  LD.E R155, desc[UR36][R4.64] ;  /* 0x00000024049b7980 */ /* 0x002162000c101900 */
[----:B------:R-:W-:Y:S05]  /*0db0*/  BRA `(.L_x_11) ;  /* 0x0000000000247947 */ /* 0x000fea0003800000 */
.L_x_10:
[----:B------:R-:W-:Y:S02]  /*0dc0*/  ULDC.64 UR4, c[0x0][0x590] ;  /* 0x0001640000047ab9 */ /* 0x000fe40000000a00 */
[----:B------:R-:W-:-:S04]  /*0dd0*/  ISETP.NE.U32.AND P0, PT, RZ, UR4, PT ;  /* 0x00000004ff007c0c */ /* 0x000fc8000bf05070 */
[----:B------:R-:W-:-:S13]  /*0de0*/  ISETP.NE.AND.EX P0, PT, RZ, UR5, PT, P0 ;  /* 0x00000005ff007c0c */ /* 0x000fda000bf05300 */
[----:B------:R-:W-:Y:S05]  /*0df0*/  @!P0 BRA `(.L_x_12) ;  /* 0x00000000000c8947 */ /* 0x000fea0003800000 */
[----:B0-----:R-:W1:Y:S02]  /*0e00*/  LDC.64 R4, c[0x0][0x590] ;  /* 0x00016400ff047b82 */ /* 0x001e640000000a00 */
[----:B-1----:R1:W5:Y:S01]  /*0e10*/  LDG.E R155, desc[UR36][R4.64] ;  /* 0x00000024049b7981 */ /* 0x002362000c1e1900 */
[----:B------:R-:W-:Y:S05]  /*0e20*/  BRA `(.L_x_11) ;  /* 0x0000000000087947 */ /* 0x000fea0003800000 */
.L_x_12:
[----:B------:R-:W-:Y:S02]  /*0e30*/  ULDC UR4, c[0x0][0x584] ;  /* 0x0001610000047ab9 */ /* 0x000fe40000000800 */
[----:B-1----:R-:W-:-:S07]  /*0e40*/  IMAD.U32 R155, RZ, RZ, UR4 ;  /* 0x00000004ff9b7e24 */ /* 0x002fce000f8e00ff */
.L_x_11:
[----:B------:R-:W-:-:S13]  /*0e50*/  LOP3.LUT P0, RZ, R0, 0xff, RZ, 0xc0, !PT ;  /* 0x000000ff00ff7812 */ /* 0x000fda000780c0ff */
[----:B------:R-:W-:Y:S05]  /*0e60*/  @!P0 EXIT ;  /* 0x000000000000894d */ /* 0x000fea0003800000 */
[----:B------:R-:W-:Y:S01]  /*0e70*/  ULDC UR4, c[0x0][0x28c] ;  /* 0x0000a30000047ab9 */ /* 0x000fe20000000800 */
[----:B------:R-:W-:Y:S01]  /*0e80*/  LOP3.LUT R158, R19, 0x1, RZ, 0xfc, !PT ;  /* 0x00000001139e7812 */ /* 0x000fe200078efcff */
[----:B------:R-:W-:Y:S01]  /*0e90*/  UIADD3 UR4, UR4, 0x3f, URZ ;  /* 0x0000003f04047890 */ /* 0x000fe2000fffe03f */
[----:B------:R-:W-:Y:S01]  /*0ea0*/  UMOV UR38, URZ ;  /* 0x0000003f00267c82 */ /* 0x000fe20008000000 */
[----:B------:R-:W-:Y:S02]  /*0eb0*/  UMOV UR39, URZ ;  /* 0x0000003f00277c82 */ /* 0x000fe40008000000 */
[----:B------:R-:W-:-:S04]  /*0ec0*/  USHF.R.S32.HI UR5, URZ, 0x1f, UR4 ;  /* 0x0000001f3f057899 */ /* 0x000fc80008011404 */
[----:B------:R-:W-:-:S04]  /*0ed0*/  ULEA.HI UR5, UR5, UR4, URZ, 0x6 ;  /* 0x0000000405057291 */ /* 0x000fc8000f8f303f */
[----:B------:R-:W-:-:S12]  /*0ee0*/  USHF.R.S32.HI UR40, URZ, 0x6, UR5 ;  /* 0x000000063f287899 */ /* 0x000fd80008011405 */
.L_x_286:
[----:B------:R-:W-:Y:S01]  /*0ef0*/  LOP3.LUT R0, R18, 0x80, RZ, 0xc0, !PT ;  /* 0x0000008012007812 */ /* 0x000fe200078ec0ff */
[----:B--2---:R-:W2:Y:S01]  /*0f00*/  S2UR UR7, SR_CgaCtaId ;  /* 0x00000000000779c3 */ /* 0x004ea20000008800 */
[----:B------:R-:W-:Y:S02]  /*0f10*/  UMOV UR6, 0x400 ;  /* 0x0000040000067882 */ /* 0x000fe40000000000 */
[----:B------:R-:W-:-:S06]  /*0f20*/  SHF.R.U32.HI R0, RZ, 0x7, R0 ;  /* 0x00000007ff007819 */ /* 0x000fcc0000011600 */
[----:B---3--:R-:W3:Y:S01]  /*0f30*/  SHFL.IDX PT, R0, R0, RZ, 0x1f ;  /* 0x00001fff00007589 */ /* 0x008ee200000e0000 */
[----:B--2---:R-:W-:Y:S01]  /*0f40*/  ULEA UR42, UR7, UR6, 0x18 ;  /* 0x00000006072a7291 */ /* 0x004fe2000f8ec03f */
[----:B---3--:R-:W-:-:S13]  /*0f50*/  R2UR UR4, R0 ;  /* 0x00000000000472ca */ /* 0x008fda00000e0000 */
[----:B------:R-:W-:-:S04]  /*0f60*/  ULEA.HI UR5, UR4, UR4, URZ, 0x1 ;  /* 0x0000000404057291 */ /* 0x000fc8000f8f083f */
[----:B------:R-:W-:-:S04]  /*0f70*/  ULOP3.LUT UR5, UR5, 0x7fffe, URZ, 0xc0, !UPT ;  /* 0x0007fffe05057892 */ /* 0x000fc8000f8ec03f */
[----:B------:R-:W-:-:S03]  /*0f80*/  UIADD3 UR5, UR4, -UR5, URZ ;  /* 0x8000000504057290 */ /* 0x000fc6000fffe03f */
[----:B------:R-:W-:Y:S01]  /*0f90*/  ULDC UR4, c[0x0][0x28c] ;  /* 0x0000a30000047ab9 */ /* 0x000fe20000000800 */
[----:B------:R-:W-:Y:S01]  /*0fa0*/  ULEA UR5, UR5, UR42, 0xd ;  /* 0x0000002a05057291 */ /* 0x000fe2000f8e683f */
[----:B------:R-:W-:-:S03]  /*0fb0*/  ISETP.LT.AND P0, PT, RZ, UR4, PT ;  /* 0x00000004ff007c0c */ /* 0x000fc6000bf01270 */
[----:B------:R-:W-:-:S04]  /*0fc0*/  UIADD3 UR5, UR5, 0x100, URZ ;  /* 0x0000010005057890 */ /* 0x000fc8000fffe03f */
[----:B------:R-:W-:-:S04]  /*0fd0*/  USHF.R.U32.HI UR5, URZ, 0x4, UR5 ;  /* 0x000000043f057899 */ /* 0x000fc80008011605 */
[----:B------:R-:W-:Y:S02]  /*0fe0*/  ULOP3.LUT UR41, UR5, 0x3fff, URZ, 0xc0, !UPT ;  /* 0x00003fff05297892 */ /* 0x000fe4000f8ec03f */
[----:B-1----:R-:W-:Y:S10]  /*0ff0*/  @P0 BRA `(.L_x_13) ;  /* 0x0000000000400947 */ /* 0x002ff40003800000 */
[----:B------:R-:W-:Y:S01]  /*1000*/  MOV R0, 0x0 ;  /* 0x0000000000007802 */ /* 0x000fe20000000f00 */
[----:B------:R-:W-:Y:S01]  /*1010*/  ULDC.64 UR4, c[0x4][0x68] ;  /* 0x01001a0000047ab9 */ /* 0x000fe20000000a00 */
[----:B------:R-:W-:Y:S01]  /*1020*/  ULDC.64 UR6, c[0x4][0x8] ;  /* 0x0100020000067ab9 */ /* 0x000fe20000000a00 */
[----:B01----:R-:W-:Y:S01]  /*1030*/  IMAD.U32 R4, RZ, RZ, UR4 ;  /* 0x00000004ff047e24 */ /* 0x003fe2000f8e00ff */
[----:B------:R0:W1:Y:S01]  /*1040*/  LDC.64 R14, c[0x4][R0] ;  /* 0x01000000000e7b82 */ /* 0x0000620000000a00 */
[----:B------:R-:W-:Y:S01]  /*1050*/  IMAD.U32 R5, RZ, RZ, UR5 ;  /* 0x00000005ff057e24 */ /* 0x000fe2000f8e00ff */
[----:B------:R-:W-:Y:S01]  /*1060*/  ULDC.64 UR4, c[0x4][0x70] ;  /* 0x01001c0000047ab9 */ /* 0x000fe20000000a00 */
[----:B------:R-:W-:Y:S02]  /*1070*/  IMAD.U32 R10, RZ, RZ, UR6 ;  /* 0x00000006ff0a7e24 */ /* 0x000fe4000f8e00ff */
[----:B------:R-:W-:Y:S02]  /*1080*/  IMAD.U32 R6, RZ, RZ, UR4 ;  /* 0x00000004ff067e24 */ /* 0x000fe4000f8e00ff */
[----:B------:R-:W-:-:S02]  /*1090*/  IMAD.U32 R7, RZ, RZ, UR5 ;  /* 0x00000005ff077e24 */ /* 0x000fc4000f8e00ff */
[----:B------:R-:W-:Y:S02]  /*10a0*/  IMAD.U32 R11, RZ, RZ, UR7 ;  /* 0x00000007ff0b7e24 */ /* 0x000fe4000f8e00ff */
[----:B------:R-:W-:Y:S02]  /*10b0*/  IMAD.MOV.U32 R8, RZ, RZ, 0x1e1 ;  /* 0x000001e1ff087424 */ /* 0x000fe400078e00ff */
[----:B------:R-:W-:Y:S02]  /*10c0*/  IMAD.MOV.U32 R12, RZ, RZ, 0x1 ;  /* 0x00000001ff0c7424 */ /* 0x000fe400078e00ff */
[----:B0-----:R-:W-:-:S07]  /*10d0*/  IMAD.MOV.U32 R13, RZ, RZ, RZ ;  /* 0x000000ffff0d7224 */ /* 0x001fce00078e00ff */
[----:B------:R-:W-:-:S07]  /*10e0*/  LEPC R20, `(.L_x_13) ;  /* 0x000000001014794e */ /* 0x000fce0000000000 */
[----:B-1---5:R-:W-:Y:S05]  /*10f0*/  CALL.ABS.NOINC R14 ;  /* 0x000000000e007343 */ /* 0x022fea0003c00000 */
.L_x_13:
[----:B------:R-:W-:-:S13]  /*1100*/  ISETP.NE.AND P0, PT, R158, 0x3, PT ;  /* 0x000000039e00780c */ /* 0x000fda0003f05270 */
[----:B------:R-:W-:Y:S05]  /*1110*/  @!P0 BRA `(.L_x_14) ;  /* 0x0000000000048947 */ /* 0x000fea0003800000 */
[----:B------:R-:W-:Y:S01]  /*1120*/  BPT.TRAP 0x1 ;  /* 0x000000040000795c */ /* 0x000fe20000300000 */
.L_x_14:
[----:B------:R-:W-:Y:S02]  /*1130*/  IMAD.U32 R3, RZ, RZ, UR39 ;  /* 0x00000027ff037e24 */ /* 0x000fe4000f8e00ff */
[----:B------:R-:W-:-:S03]  /*1140*/  IMAD.U32 R0, RZ, RZ, UR38 ;  /* 0x00000026ff007e24 */ /* 0x000fc6000f8e00ff */
[----:B------:R-:W-:Y:S02]  /*1150*/  LEA R3, R3, UR42, 0x3 ;  /* 0x0000002a03037c11 */ /* 0x000fe4000f8e18ff */
[----:B------:R-:W-:-:S04]  /*1160*/  SHF.L.U32 R0, R0, 0x1f, RZ ;  /* 0x0000001f00007819 */ /* 0x000fc800000006ff */
[----:B------:R2:W3:Y:S01]  /*1170*/  SYNCS.PHASECHK.TRANS64.TRYWAIT P1, [R3+URZ], R0 ;  /* 0x00000000030075a7 */ /* 0x0004e2000802017f */
[----:B------:R-:W-:Y:S05]  /*1180*/  @!P0 BRA `(.L_x_15) ;  /* 0x0000000000048947 */ /* 0x000fea0003800000 */
[----:B------:R-:W-:Y:S01]  /*1190*/  BPT.TRAP 0x1 ;  /* 0x000000040000795c */ /* 0x000fe20000300000 */
.L_x_15:
[----:B---3--:R-:W-:Y:S05]  /*11a0*/  @P1 BRA `(.L_x_16) ;  /* 0x0000000000081947 */ /* 0x008fea0003800000 */
[----:B------:R-:W3:Y:S02]  /*11b0*/  SYNCS.PHASECHK.TRANS64.TRYWAIT P1, [R3+URZ], R0 ;  /* 0x00000000030075a7 */ /* 0x000ee4000802017f */
[----:B---3--:R-:W-:Y:S05]  /*11c0*/  @!P1 BRA `(.L_x_17) ;  /* 0x000000a000a09947 */ /* 0x008fea0003800000 */
.L_x_16:
[----:B------:R-:W-:-:S04]  /*11d0*/  UISETP.LT.AND UP0, UPT, UR40, 0x1, UPT ;  /* 0x000000012800788c */ /* 0x000fc8000bf01270 */
[----:B------:R-:W-:-:S04]  /*11e0*/  USEL UR4, UR40, 0x1, UP0 ;  /* 0x0000000128047887 */ /* 0x000fc80008000000 */
[----:B------:R-:W-:-:S06]  /*11f0*/  UIADD3 UR4, UR40, -UR4, URZ ;  /* 0x8000000428047290 */ /* 0x000fcc000fffe03f */
[----:B--23--:R-:W-:Y:S01]  /*1200*/  IMAD.U32 R0, RZ, RZ, UR4 ;  /* 0x00000004ff007e24 */ /* 0x00cfe2000f8e00ff */
[----:B------:R-:W-:Y:S05]  /*1210*/  WARPSYNC.ALL ;  /* 0x0000000000007948 */ /* 0x000fea0003800000 */
[----:B------:R-:W-:Y:S01]  /*1220*/  ISETP.GE.AND P1, PT, R0, 0x1, PT ;  /* 0x000000010000780c */ /* 0x000fe20003f26270 */
[----:B------:R-:W-:Y:S01]  /*1230*/  UIADD3 UR4, UR42, 0x8100, URZ ;  /* 0x000081002a047890 */ /* 0x000fe2000fffe03f */
[----:B------:R-:W-:Y:S01]  /*1240*/  WARPGROUP.ARRIVE ;  /* 0x00000000000079c5 */ /* 0x000fe20000000000 */
[----:B------:R-:W-:Y:S01]  /*1250*/  UMOV UR9, 0x40000040 ;  /* 0x4000004000097882 */ /* 0x000fe20000000000 */
[----:B------:R-:W-:Y:S01]  /*1260*/  UMOV UR11, 0x40000040 ;  /* 0x40000040000b7882 */ /* 0x000fe20000000000 */
[----:B------:R-:W-:-:S04]  /*1270*/  USHF.R.U32.HI UR4, URZ, 0x4, UR4 ;  /* 0x000000043f047899 */ /* 0x000fc80008011604 */
[----:B------:R-:W-:Y:S02]  /*1280*/  ULOP3.LUT UR5, UR4, 0x3fff, URZ, 0xc0, !UPT ;  /* 0x00003fff04057892 */ /* 0x000fe4000f8ec03f */
[----:B------:R-:W-:Y:S02]  /*1290*/  ULOP3.LUT UR4, UR41, 0x10000, URZ, 0xfc, !UPT ;  /* 0x0001000029047892 */ /* 0x000fe4000f8efc3f */
[----:B------:R-:W-:Y:S02]  /*12a0*/  ULOP3.LUT UR5, UR5, 0x10000, URZ, 0xfc, !UPT ;  /* 0x0001000005057892 */ /* 0x000fe4000f8efc3f */
[----:B------:R-:W-:Y:S02]  /*12b0*/  ULEA UR6, UR39, UR4, 0xa ;  /* 0x0000000427067291 */ /* 0x000fe4000f8e503f */
[----:B------:R-:W-:-:S05]  /*12c0*/  ULEA UR7, UR39, UR5, 0xb ;  /* 0x0000000527077291 */ /* 0x000fca000f8e583f */
[----:B------:R-:W-:Y:S02]  /*12d0*/  UMOV UR8, UR6 ;  /* 0x0000000600087c82 */ /* 0x000fe40008000000 */
[----:B------:R-:W-:Y:S02]  /*12e0*/  UMOV UR10, UR7 ;  /* 0x00000007000a7c82 */ /* 0x000fe40008000000 */
[----:B------:R-:W-:Y:S01]  /*12f0*/  HGMMA.64x256x16.F32 R24, gdesc[UR8], RZ, !UPT, gsb0 ;  /* 0x03e00000081879f0 */ /* 0x000fe2000c0008ff */
[----:B------:R-:W-:Y:S02]  /*1300*/  UIADD3 UR8, UR6, 0x2, URZ ;  /* 0x0000000206087890 */ /* 0x000fe4000fffe03f */
[----:B------:R-:W-:Y:S01]  /*1310*/  UIADD3 UR10, UR7, 0x2, URZ ;  /* 0x00000002070a7890 */ /* 0x000fe2000fffe03f */
[----:B------:R-:W-:Y:S01]  /*1320*/  UMOV UR9, 0x40000040 ;  /* 0x4000004000097882 */ /* 0x000fe20000000000 */
[----:B------:R-:W-:Y:S01]  /*1330*/  UMOV UR11, 0x40000040 ;  /* 0x40000040000b7882 */ /* 0x000fe20000000000 */
[----:B------:R-:W-:-:S02]  /*1340*/  WARPGROUP.DEPBAR.LE gsb0, 0x0 ;  /* 0x00008000000079c5 */ /* 0x000fc40000010000 */
[----:B------:R-:W-:-:S15]  /*1350*/  WARPGROUP.ARRIVE ;  /* 0x00000000000079c5 */ /* 0x000fde0000000000 */
[----:B------:R-:W-:-:S05]  /*1360*/  NOP ;  /* 0x0000000000007918 */ /* 0x000fca0000000000 */
[----:B------:R-:W-:Y:S01]  /*1370*/  HGMMA.64x256x16.F32 R24, gdesc[UR8], R24, gsb0 ;  /* 0x03e00000081879f0 */ /* 0x000fe20008000818 */
[----:B------:R-:W-:Y:S02]  /*1380*/  UIADD3 UR8, UR6, 0x4, URZ ;  /* 0x0000000406087890 */ /* 0x000fe4000fffe03f */
[----:B------:R-:W-:Y:S01]  /*1390*/  UIADD3 UR10, UR7, 0x4, URZ ;  /* 0x00000004070a7890 */ /* 0x000fe2000fffe03f */
[----:B------:R-:W-:Y:S01]  /*13a0*/  UMOV UR9, 0x40000040 ;  /* 0x4000004000097882 */ /* 0x000fe20000000000 */
[----:B------:R-:W-:Y:S01]  /*13b0*/  UMOV UR11, 0x40000040 ;  /* 0x40000040000b7882 */ /* 0x000fe20000000000 */
[----:B------:R-:W-:Y:S02]  /*13c0*/  WARPGROUP.DEPBAR.LE gsb0, 0x0 ;  /* 0x00008000000079c5 */ /* 0x000fe40000010000 */
        /* <DEDUP_REMOVED lines=10> */
[----:B------:R-:W-:Y:S03]  /*1470*/  HGMMA.64x256x16.F32 R24, gdesc[UR8], R24, gsb0 ;  /* 0x03e00000081879f0 */ /* 0x000fe60008000818 */
[----:B------:R-:W-:Y:S02]  /*1480*/  WARPGROUP.DEPBAR.LE gsb0, 0x0 ;  /* 0x00008000000079c5 */ /* 0x000fe40000010000 */
[----:B------:R-:W-:Y:S05]  /*1490*/  @!P1 BRA `(.L_x_18) ;  /* 0x0000000400249947 */ /* 0x000fea0003800000 */
[----:B------:R-:W-:-:S04]  /*14a0*/  UIADD3 UR6, UR39, 0x1, URZ ;  /* 0x0000000127067890 */ /* 0x000fc8000fffe03f */
[----:B------:R-:W-:-:S04]  /*14b0*/  UISETP.NE.AND UP0, UPT, UR6, 0x2, UPT ;  /* 0x000000020600788c */ /* 0x000fc8000bf05270 */
[----:B------:R-:W-:Y:S02]  /*14c0*/  USEL UR7, URZ, 0x1, UP0 ;  /* 0x000000013f077887 */ /* 0x000fe40008000000 */
[----:B------:R-:W-:Y:S02]  /*14d0*/  USEL UR6, UR6, URZ, UP0 ;  /* 0x0000003f06067287 */ /* 0x000fe40008000000 */
[----:B------:R-:W-:-:S06]  /*14e0*/  ULOP3.LUT UR7, UR38, UR7, URZ, 0x3c, !UPT ;  /* 0x0000000726077292 */ /* 0x000fcc000f8e3c3f */
[----:B01----:R-:W-:Y:S01]  /*14f0*/  IMAD.U32 R5, RZ, RZ, UR7 ;  /* 0x00000007ff057e24 */ /* 0x003fe2000f8e00ff */
[----:B------:R-:W-:-:S06]  /*1500*/  UMOV UR7, UR39 ;  /* 0x0000002700077c82 */ /* 0x000fcc0008000000 */
.L_x_25:
[----:B01----:R-:W-:Y:S05]  /*1510*/  @!P0 BRA `(.L_x_19) ;  /* 0x0000000000048947 */ /* 0x003fea0003800000 */
[----:B------:R-:W-:Y:S01]  /*1520*/  BPT.TRAP 0x1 ;  /* 0x000000040000795c */ /* 0x000fe20000300000 */
.L_x_19:
[----:B------:R-:W0:Y:S01]  /*1530*/  S2UR UR9, SR_CgaCtaId ;  /* 0x00000000000979c3 */ /* 0x000e220000008800 */
[----:B------:R-:W-:Y:S01]  /*1540*/  UMOV UR8, 0x400 ;  /* 0x0000040000087882 */ /* 0x000fe20000000000 */
[----:B------:R-:W-:Y:S01]  /*1550*/  SHF.L.U32 R3, R5, 0x1f, RZ ;  /* 0x0000001f05037819 */ /* 0x000fe200000006ff */
[----:B0-----:R-:W-:-:S04]  /*1560*/  ULEA UR14, UR9, UR8, 0x18 ;  /* 0x00000008090e7291 */ /* 0x001fc8000f8ec03f */
[----:B------:R-:W-:-:S09]  /*1570*/  ULEA UR8, UR6, UR14, 0x3 ;  /* 0x0000000e06087291 */ /* 0x000fd2000f8e183f */
[----:B------:R0:W1:Y:S01]  /*1580*/  SYNCS.PHASECHK.TRANS64.TRYWAIT P1, [UR8], R3 ;  /* 0x00000003ff0075a7 */ /* 0x0000620008020148 */
[----:B------:R-:W-:Y:S05]  /*1590*/  @!P0 BRA `(.L_x_20) ;  /* 0x0000000000048947 */ /* 0x000fea0003800000 */
[----:B------:R-:W-:Y:S01]  /*15a0*/  BPT.TRAP 0x1 ;  /* 0x000000040000795c */ /* 0x000fe20000300000 */
.L_x_20:
[----:B-1----:R-:W-:Y:S05]  /*15b0*/  @P1 BRA `(.L_x_21) ;  /* 0x0000000000081947 */ /* 0x002fea0003800000 */
[----:B------:R-:W1:Y:S02]  /*15c0*/  SYNCS.PHASECHK.TRANS64.TRYWAIT P1, [UR8], R3 ;  /* 0x00000003ff0075a7 */ /* 0x000e640008020148 */
[----:B-1----:R-:W-:Y:S05]  /*15d0*/  @!P1 BRA `(.L_x_22) ;  /* 0x0000009c00b09947 */ /* 0x002fea0003800000 */
.L_x_21:
[----:B------:R-:W-:Y:S01]  /*15e0*/  ULEA UR12, UR6, UR4, 0xa ;  /* 0x00000004060c7291 */ /* 0x000fe2000f8e503f */
[----:B------:R-:W-:Y:S01]  /*15f0*/  WARPGROUP.ARRIVE ;  /* 0x00000000000079c5 */ /* 0x000fe20000000000 */
[----:B------:R-:W-:Y:S01]  /*1600*/  ULEA UR13, UR6, UR5, 0xb ;  /* 0x00000005060d7291 */ /* 0x000fe2000f8e583f */
[----:B------:R-:W-:Y:S01]  /*1610*/  UMOV UR9, 0x40000040 ;  /* 0x4000004000097882 */ /* 0x000fe20000000000 */
[----:B------:R-:W-:-:S03]  /*1620*/  UMOV UR11, 0x40000040 ;  /* 0x40000040000b7882 */ /* 0x000fc60000000000 */
[----:B------:R-:W-:Y:S02]  /*1630*/  UMOV UR8, UR12 ;  /* 0x0000000c00087c82 */ /* 0x000fe40008000000 */
[----:B------:R-:W-:Y:S02]  /*1640*/  UMOV UR10, UR13 ;  /* 0x0000000d000a7c82 */ /* 0x000fe40008000000 */
[----:B------:R-:W-:Y:S01]  /*1650*/  HGMMA.64x256x16.F32 R24, gdesc[UR8], R24, gsb0 ;  /* 0x03e00000081879f0 */ /* 0x000fe20008000818 */
        /* <DEDUP_REMOVED lines=26> */
[----:B------:R-:W-:Y:S01]  /*1800*/  BPT.TRAP 0x1 ;  /* 0x000000040000795c */ /* 0x000fe20000300000 */
.L_x_23:
[----:B------:R-:W-:Y:S01]  /*1810*/  ULEA UR8, UR7, UR14, 0x3 ;  /* 0x0000000e07087291 */ /* 0x000fe2000f8e183f */
[----:B------:R-:W-:-:S03]  /*1820*/  ISETP.GT.U32.AND P1, PT, R19, 0x1, PT ;  /* 0x000000011300780c */ /* 0x000fc60003f24070 */
[----:B------:R-:W-:-:S04]  /*1830*/  UIADD3 UR8, UR8, 0x10, URZ ;  /* 0x0000001008087890 */ /* 0x000fc8000fffe03f */
[----:B------:R-:W-:-:S09]  /*1840*/  UPRMT UR8, URZ, 0x654, UR8 ;  /* 0x000006543f087896 */ /* 0x000fd20008000008 */
[----:B------:R-:W-:Y:S01]  /*1850*/  SYNCS.ARRIVE.TRANS64.RED.A1T0 RZ, [UR8], RZ ;  /* 0x000000ffffff79a7 */ /* 0x000fe20008100408 */
[----:B------:R-:W-:Y:S05]  /*1860*/  @P1 BRA `(.L_x_24) ;  /* 0x0000000000041947 */ /* 0x000fea0003800000 */
[----:B------:R-:W-:Y:S01]  /*1870*/  BPT.TRAP 0x1 ;  /* 0x000000040000795c */ /* 0x000fe20000300000 */
.L_x_24:
[----:B------:R-:W-:Y:S01]  /*1880*/  UIADD3 UR6, UR6, 0x1, URZ ;  /* 0x0000000106067890 */ /* 0x000fe2000fffe03f */
[C---:B------:R-:W-:Y:S01]  /*1890*/  ISETP.GT.AND P1, PT, R0.reuse, 0x1, PT ;  /* 0x000000010000780c */ /* 0x040fe20003f24270 */
[----:B------:R-:W-:Y:S01]  /*18a0*/  UIADD3 UR7, UR7, 0x1, URZ ;  /* 0x0000000107077890 */ /* 0x000fe2000fffe03f */
[----:B------:R-:W-:Y:S01]  /*18b0*/  VIADD R0, R0, 0xffffffff ;  /* 0xffffffff00007836 */ /* 0x000fe20000000000 */
[----:B------:R-:W-:Y:S02]  /*18c0*/  UISETP.NE.AND UP0, UPT, UR6, 0x2, UPT ;  /* 0x000000020600788c */ /* 0x000fe4000bf05270 */
[----:B------:R-:W-:Y:S02]  /*18d0*/  UISETP.NE.AND UP1, UPT, UR7, 0x2, UPT ;  /* 0x000000020700788c */ /* 0x000fe4000bf25270 */
[----:B------:R-:W-:Y:S02]  /*18e0*/  USEL UR8, URZ, 0x1, UP0 ;  /* 0x000000013f087887 */ /* 0x000fe40008000000 */
[----:B------:R-:W-:-:S02]  /*18f0*/  USEL UR6, UR6, URZ, UP0 ;  /* 0x0000003f06067287 */ /* 0x000fc40008000000 */
[----:B------:R-:W-:Y:S02]  /*1900*/  USEL UR7, UR7, URZ, UP1 ;  /* 0x0000003f07077287 */ /* 0x000fe40008800000 */
[----:B------:R-:W-:Y:S01]  /*1910*/  LOP3.LUT R5, R5, UR8, RZ, 0x3c, !PT ;  /* 0x0000000805057c12 */ /* 0x000fe2000f8e3cff */
[----:B------:R-:W-:Y:S09]  /*1920*/  @P1 BRA `(.L_x_25) ;  /* 0xfffffff800f81947 */ /* 0x000ff2000383ffff */
.L_x_18:
[----:B------:R-:W2:Y:S02]  /*1930*/  LDC R0, c[0x0][0x28c] ;  /* 0x0000a300ff007b82 */ /* 0x000ea40000000800 */
[----:B--2---:R-:W-:-:S13]  /*1940*/  ISETP.GE.AND P1, PT, R0, 0x1, PT ;  /* 0x000000010000780c */ /* 0x004fda0003f26270 */
[----:B------:R-:W-:Y:S05]  /*1950*/  @!P1 BRA `(.L_x_26) ;  /* 0x0000000000409947 */ /* 0x000fea0003800000 */
[----:B------:R-:W-:Y:S05]  /*1960*/  @!P0 BRA `(.L_x_27) ;  /* 0x0000000000048947 */ /* 0x000fea0003800000 */
[----:B------:R-:W-:Y:S01]  /*1970*/  BPT.TRAP 0x1 ;  /* 0x000000040000795c */ /* 0x000fe20000300000 */
.L_x_27:
[----:B------:R-:W2:Y:S01]  /*1980*/  S2UR UR6, SR_CgaCtaId ;  /* 0x00000000000679c3 */ /* 0x000ea20000008800 */
[----:B------:R-:W-:Y:S01]  /*1990*/  UISETP.LT.AND UP0, UPT, UR40, 0x1, UPT ;  /* 0x000000012800788c */ /* 0x000fe2000bf01270 */
[----:B------:R-:W-:Y:S01]  /*19a0*/  ISETP.GT.U32.AND P0, PT, R19, 0x1, PT ;  /* 0x000000011300780c */ /* 0x000fe20003f04070 */
[----:B------:R-:W-:Y:S02]  /*19b0*/  UMOV UR5, 0x400 ;  /* 0x0000040000057882 */ /* 0x000fe40000000000 */
[----:B------:R-:W-:-:S04]  /*19c0*/  USEL UR4, UR40, 0x1, UP0 ;  /* 0x0000000128047887 */ /* 0x000fc80008000000 */
[----:B------:R-:W-:-:S04]  /*19d0*/  UIADD3 UR4, UR39, UR40, -UR4 ;  /* 0x0000002827047290 */ /* 0x000fc8000fffe804 */
[----:B------:R-:W-:-:S04]  /*19e0*/  USHF.L.U32 UR4, UR4, 0x3, URZ ;  /* 0x0000000304047899 */ /* 0x000fc8000800063f */
[----:B------:R-:W-:Y:S02]  /*19f0*/  ULOP3.LUT UR4, UR4, 0x8, URZ, 0xc0, !UPT ;  /* 0x0000000804047892 */ /* 0x000fe4000f8ec03f */
[----:B--2---:R-:W-:-:S04]  /*1a00*/  ULEA UR5, UR6, UR5, 0x18 ;  /* 0x0000000506057291 */ /* 0x004fc8000f8ec03f */
[----:B------:R-:W-:-:S04]  /*1a10*/  UIADD3 UR4, UR5, 0x10, UR4 ;  /* 0x0000001005047890 */ /* 0x000fc8000fffe004 */
[----:B------:R-:W-:-:S09]  /*1a20*/  UPRMT UR4, URZ, 0x654, UR4 ;  /* 0x000006543f047896 */ /* 0x000fd20008000004 */
[----:B------:R-:W-:Y:S01]  /*1a30*/  SYNCS.ARRIVE.TRANS64.RED.A1T0 RZ, [UR4], RZ ;  /* 0x000000ffffff79a7 */ /* 0x000fe20008100404 */
[----:B------:R-:W-:Y:S05]  /*1a40*/  @P0 BRA `(.L_x_26) ;  /* 0x0000000000040947 */ /* 0x000fea0003800000 */
[----:B------:R-:W-:Y:S01]  /*1a50*/  BPT.TRAP 0x1 ;  /* 0x000000040000795c */ /* 0x000fe20000300000 */
.L_x_26:
[----:B------:R-:W2:Y:S01]  /*1a60*/  LDC R7, c[0x0][0x288] ;  /* 0x0000a200ff077b82 */ /* 0x000ea20000000800 */
[----:B01----:R-:W-:Y:S01]  /*1a70*/  SHF.R.U32.HI R3, RZ, 0x2, R18 ;  /* 0x00000002ff037819 */ /* 0x003fe20000011612 */
[----:B------:R-:W-:Y:S01]  /*1a80*/  UIADD3 UR39, UR40, UR39, URZ ;  /* 0x0000002728277290 */ /* 0x000fe2000fffe03f */
[C---:B------:R-:W-:Y:S01]  /*1a90*/  LOP3.LUT R4, R18.reuse, 0x60, RZ, 0xc0, !PT ;  /* 0x0000006012047812 */ /* 0x040fe200078ec0ff */
[----:B------:R-:W-:Y:S01]  /*1aa0*/  ULDC UR8, c[0x0][0x284] ;  /* 0x0000a10000087ab9 */ /* 0x000fe20000000800 */
[----:B------:R-:W-:Y:S01]  /*1ab0*/  LOP3.LUT R3, R3, 0x7, RZ, 0xc0, !PT ;  /* 0x0000000703037812 */ /* 0x000fe200078ec0ff */
[----:B------:R-:W-:Y:S01]  /*1ac0*/  USHF.R.U32.HI UR4, URZ, 0x1, UR39 ;  /* 0x000000013f047899 */ /* 0x000fe20008011627 */
[----:B------:R-:W-:Y:S01]  /*1ad0*/  SHF.R.U32.HI R10, RZ, 0x1, R4 ;  /* 0x00000001ff0a7819 */ /* 0x000fe20000011604 */
[----:B------:R-:W-:Y:S01]  /*1ae0*/  IMAD.SHL.U32 R4, R18, 0x2, RZ ;  /* 0x0000000212047824 */ /* 0x000fe200078e00ff */
[----:B------:R-:W-:Y:S01]  /*1af0*/  LOP3.LUT R0, R22, 0x1, RZ, 0xc0, !PT ;  /* 0x0000000116007812 */ /* 0x000fe200078ec0ff */
[----:B------:R-:W-:Y:S01]  /*1b00*/  ULOP3.LUT UR4, UR4, 0x1, URZ, 0xc0, !UPT ;  /* 0x0000000104047892 */ /* 0x000fe2000f8ec03f */
[----:B------:R-:W-:Y:S01]  /*1b10*/  IADD3 R5, RZ, -R10, -R3 ;  /* 0x8000000aff057210 */ /* 0x000fe20007ffe803 */
[----:B------:R-:W-:Y:S01]  /*1b20*/  UISETP.GT.U32.AND UP1, UPT, UR39, 0x1, UPT ;  /* 0x000000012700788c */ /* 0x000fe2000bf24070 */
[----:B------:R-:W-:Y:S01]  /*1b30*/  LOP3.LUT R9, R4, 0x6, RZ, 0xc0, !PT ;  /* 0x0000000604097812 */ /* 0x000fe200078ec0ff */
[C---:B------:R-:W-:Y:S01]  /*1b40*/  IMAD.SHL.U32 R6, R0.reuse, 0x40, RZ ;  /* 0x0000004000067824 */ /* 0x040fe200078e00ff */
[----:B------:R-:W-:Y:S01]  /*1b50*/  UISETP.NE.U32.AND UP0, UPT, UR4, 0x1, UPT ;  /* 0x000000010400788c */ /* 0x000fe2000bf05070 */
[----:B------:R-:W-:Y:S01]  /*1b60*/  IMAD R11, R0, -0x40, R5 ;  /* 0xffffffc0000b7824 */ /* 0x000fe200078e0205 */
[----:B------:R-:W-:Y:S01]  /*1b70*/  LOP3.LUT R0, R18, 0x3, RZ, 0xc0, !PT ;  /* 0x0000000312007812 */ /* 0x000fe200078ec0ff */
[----:B------:R-:W-:Y:S01]  /*1b80*/  ULDC.64 UR6, c[0x0][0x5d0] ;  /* 0x0001740000067ab9 */ /* 0x000fe20000000a00 */
[----:B------:R-:W-:Y:S01]  /*1b90*/  PRMT R8, R9, 0x6540, R152 ;  /* 0x0000654009087816 */ /* 0x000fe20000000098 */
[----:B------:R-:W-:Y:S01]  /*1ba0*/  IMAD.SHL.U32 R152, R152, 0x100, RZ ;  /* 0x0000010098987824 */ /* 0x000fe200078e00ff */
[----:B------:R-:W-:Y:S01]  /*1bb0*/  SHF.R.S32.HI R21, RZ, 0x1f, R23 ;  /* 0x0000001fff157819 */ /* 0x000fe20000011417 */
[----:B------:R-:W-:Y:S01]  /*1bc0*/  UISETP.LT.U32.AND UP1, UPT, UR40, 0x2, UP1 ;  /* 0x000000022800788c */ /* 0x000fe20008f21070 */
[----:B------:R-:W-:Y:S01]  /*1bd0*/  SHF.R.S32.HI R9, RZ, 0x1f, R8 ;  /* 0x0000001fff097819 */ /* 0x000fe20000011408 */
[----:B--2---:R-:W-:Y:S01]  /*1be0*/  IMAD R13, R0, -0x2, R7 ;  /* 0xfffffffe000d7824 */ /* 0x004fe200078e0207 */
[----:B------:R-:W-:Y:S01]  /*1bf0*/  ISETP.GE.AND P0, PT, R152, R7, PT ;  /* 0x000000079800720c */ /* 0x000fe20003f06270 */
[----:B------:R-:W-:Y:S01]  /*1c00*/  IMAD.SHL.U32 R0, R153, 0x80, RZ ;  /* 0x0000008099007824 */ /* 0x000fe200078e00ff */
[----:B------:R-:W-:Y:S01]  /*1c10*/  UISETP.GT.U32.AND UP0, UPT, UR40, 0x1, !UP0 ;  /* 0x000000012800788c */ /* 0x000fe2000c704070 */
[----:B------:R-:W-:Y:S01]  /*1c20*/  IMAD R4, R21, UR6, RZ ;  /* 0x0000000615047c24 */ /* 0x000fe2000f8e02ff */
[----:B------:R-:W-:Y:S01]  /*1c30*/  LOP3.LUT R3, R6, 0x40, R3, 0xe2, !PT ;  /* 0x0000004006037812 */ /* 0x000fe200078ee203 */
[----:B------:R-:W-:Y:S01]  /*1c40*/  USEL UR5, URZ, 0x1, !UP1 ;  /* 0x000000013f057887 */ /* 0x000fe2000c800000 */
[C---:B------:R-:W-:Y:S01]  /*1c50*/  ISETP.GE.OR P0, PT, R0.reuse, UR8, P0 ;  /* 0x0000000800007c0c */ /* 0x040fe20008706670 */
[----:B------:R-:W-:Y:S01]  /*1c60*/  USEL UR4, URZ, 0x1, !UP0 ;  /* 0x000000013f047887 */ /* 0x000fe2000c000000 */
[----:B------:R-:W-:Y:S01]  /*1c70*/  IMAD.WIDE R6, R153, 0x80, RZ ;  /* 0x0000008099067825 */ /* 0x000fe200078e02ff */
[----:B------:R-:W-:Y:S01]  /*1c80*/  ULOP3.LUT UR39, UR39, 0x1, URZ, 0xc0, !UPT ;  /* 0x0000000127277892 */ /* 0x000fe2000f8ec03f */
[----:B------:R-:W-:Y:S01]  /*1c90*/  IADD3 R0, -R0, UR8, R11 ;  /* 0x0000000800007c10 */ /* 0x000fe2000fffe10b */
[----:B------:R-:W-:Y:S01]  /*1ca0*/  ULOP3.LUT UR38, UR4, UR38, UR5, 0x96, !UPT ;  /* 0x0000002604267292 */ /* 0x000fe2000f8e9605 */
[C---:B------:R-:W-:Y:S01]  /*1cb0*/  IMAD R15, R23.reuse, UR7, R4 ;  /* 0x00000007170f7c24 */ /* 0x040fe2000f8e0204 */
[----:B------:R-:W-:Y:S01]  /*1cc0*/  LOP3.LUT R167, R6, R3, R10, 0xfe, !PT ;  /* 0x0000000306a77212 */ /* 0x000fe200078efe0a */
[----:B------:R-:W-:-:S04]  /*1cd0*/  IMAD.WIDE.U32 R4, R23, UR6, R8 ;  /* 0x0000000617047c25 */ /* 0x000fc8000f8e0008 */
[----:B------:R-:W-:Y:S02]  /*1ce0*/  IMAD.IADD R5, R5, 0x1, R15 ;  /* 0x0000000105057824 */ /* 0x000fe400078e020f */
[----:B------:R-:W-:Y:S02]  /*1cf0*/  IMAD.IADD R3, R13, 0x1, -R152 ;  /* 0x000000010d037824 */ /* 0x000fe400078e0a98 */
[----:B------:R-:W-:Y:S01]  /*1d00*/  IMAD.MOV.U32 R153, RZ, RZ, -0x1 ;  /* 0xffffffffff997424 */ /* 0x000fe200078e00ff */
[----:B------:R-:W-:Y:S06]  /*1d10*/  @P0 BRA `(.L_x_28) ;  /* 0x0000007800dc0947 */ /* 0x000fec0003800000 */
[----:B------:R-:W0:Y:S01]  /*1d20*/  LDC.64 R10, c[0x0][0x5c8] ;  /* 0x00017200ff0a7b82 */ /* 0x000e220000000a00 */
[----:B-----5:R-:W-:Y:S01]  /*1d30*/  FSETP.NEU.AND P0, PT, R155, RZ, PT ;  /* 0x000000ff9b00720b */ /* 0x020fe20003f0d000 */
[----:B------:R-:W-:Y:S01]  /*1d40*/  BSSY B0, `(.L_x_28) ;  /* 0x00007b4000007945 */ /* 0x000fe20003800000 */
[----:B------:R-:W-:-:S04]  /*1d50*/  ISETP.GT.AND P2, PT, R3, RZ, PT ;  /* 0x000000ff0300720c */ /* 0x000fc80003f44270 */
[----:B------:R-:W-:Y:S01]  /*1d60*/  ISETP.GT.AND P1, PT, R0, RZ, P2 ;  /* 0x000000ff0000720c */ /* 0x000fe20001724270 */
[-C--:B0-----:R-:W-:Y:S02]  /*1d70*/  IMAD R12, R7, R10.reuse, RZ ;  /* 0x0000000a070c7224 */ /* 0x081fe400078e02ff */
[----:B------:R-:W-:-:S04]  /*1d80*/  IMAD.WIDE.U32 R160, R167, R10, R4 ;  /* 0x0000000aa7a07225 */ /* 0x000fc800078e0004 */
[----:B------:R-:W-:-:S04]  /*1d90*/  IMAD R5, R167, R11, R12 ;  /* 0x0000000ba7057224 */ /* 0x000fc800078e020c */
[----:B------:R-:W-:Y:S01]  /*1da0*/  IMAD.IADD R169, R161, 0x1, R5 ;  /* 0x00000001a1a97824 */ /* 0x000fe200078e0205 */
[----:B------:R-:W-:Y:S06]  /*1db0*/  @!P0 BRA `(.L_x_29) ;  /* 0x0000005400988947 */ /* 0x000fec0003800000 */
[----:B------:R-:W0:Y:S01]  /*1dc0*/  LDC.64 R14, c[0x0][0x5b8] ;  /* 0x00016e00ff0e7b82 */ /* 0x000e220000000a00 */
[----:B------:R-:W-:-:S07]  /*1dd0*/  ULDC.64 UR4, c[0x0][0x5c0] ;  /* 0x0001700000047ab9 */ /* 0x000fce0000000a00 */
[----:B------:R-:W1:Y:S08]  /*1de0*/  LDC.64 R164, c[0x0][0x5b0] ;  /* 0x00016c00ffa47b82 */ /* 0x000e700000000a00 */
[----:B------:R-:W2:Y:S01]  /*1df0*/  LDC.64 R12, c[0x0][0x5a8] ;  /* 0x00016a00ff0c7b82 */ /* 0x000ea20000000a00 */
[-C--:B0-----:R-:W-:Y:S02]  /*1e00*/  IMAD R4, R21, R14.reuse, RZ ;  /* 0x0000000e15047224 */ /* 0x081fe400078e02ff */
[----:B------:R-:W-:-:S04]  /*1e10*/  IMAD.WIDE.U32 R162, R23, R14, R8 ;  /* 0x0000000e17a27225 */ /* 0x000fc800078e0008 */
[----:B------:R-:W-:Y:S02]  /*1e20*/  IMAD R159, R23, R15, R4 ;  /* 0x0000000f179f7224 */ /* 0x000fe400078e0204 */
[-C--:B-1----:R-:W-:Y:S02]  /*1e30*/  IMAD R6, R7, R164.reuse, RZ ;  /* 0x000000a407067224 */ /* 0x082fe400078e02ff */
[----:B------:R-:W-:Y:S02]  /*1e40*/  IMAD.IADD R21, R163, 0x1, R159 ;  /* 0x00000001a3157824 */ /* 0x000fe400078e029f */
[----:B------:R-:W-:Y:S02]  /*1e50*/  IMAD.MOV.U32 R20, RZ, RZ, R162 ;  /* 0x000000ffff147224 */ /* 0x000fe400078e00a2 */
[C---:B------:R-:W-:Y:S02]  /*1e60*/  IMAD R161, R167.reuse, R165, R6 ;  /* 0x000000a5a7a17224 */ /* 0x040fe400078e0206 */
[----:B------:R-:W-:-:S04]  /*1e70*/  IMAD.WIDE.U32 R4, R167, R164, R20 ;  /* 0x000000a4a7047225 */ /* 0x000fc800078e0014 */
[----:B------:R-:W-:Y:S01]  /*1e80*/  IMAD.IADD R5, R5, 0x1, R161 ;  /* 0x0000000105057824 */ /* 0x000fe200078e02a1 */
[----:B--2---:R-:W-:-:S04]  /*1e90*/  LEA R6, P0, R4, R12, 0x1 ;  /* 0x0000000c04067211 */ /* 0x004fc800078008ff */
[----:B------:R-:W-:-:S05]  /*1ea0*/  LEA.HI.X R7, R4, R13, R5, 0x1, P0 ;  /* 0x0000000d04077211 */ /* 0x000fca00000f0c05 */
[----:B------:R0:W2:Y:S01]  /*1eb0*/  @P1 LDG.E.LTC128B.U16 R15, desc[UR36][R6.64] ;  /* 0x00000024060f1981 */ /* 0x0000a2000c1e1520 */
[----:B------:R-:W-:Y:S01]  /*1ec0*/  IMAD.WIDE.U32 R156, R167, R164, R8 ;  /* 0x000000a4a79c7225 */ /* 0x000fe200078e0008 */
[----:B------:R-:W-:Y:S03]  /*1ed0*/  BSSY B1, `(.L_x_30) ;  /* 0x0000013000017945 */ /* 0x000fe60003800000 */
[----:B------:R-:W-:Y:S02]  /*1ee0*/  IMAD.IADD R157, R161, 0x1, R157 ;  /* 0x00000001a19d7824 */ /* 0x000fe400078e029d */
[----:B------:R-:W-:-:S04]  /*1ef0*/  IMAD.WIDE.U32 R156, R23, R14, R156 ;  /* 0x0000000e179c7225 */ /* 0x000fc800078e009c */
[----:B0-----:R-:W-:Y:S01]  /*1f00*/  IMAD.IADD R7, R159, 0x1, R157 ;  /* 0x000000019f077824 */ /* 0x001fe200078e029d */
[----:B------:R-:W-:Y:S02]  /*1f10*/  LEA R6, P4, R156, R12, 0x1 ;  /* 0x0000000c9c067211 */ /* 0x000fe400078808ff */
[----:B------:R-:W-:Y:S02]  /*1f20*/  SHF.L.U64.HI R157, R164, 0x3, R165 ;  /* 0x00000003a49d7819 */ /* 0x000fe400000102a5 */
[----:B------:R-:W-:Y:S01]  /*1f30*/  LEA.HI.X R7, R156, R13, R7, 0x1, P4 ;  /* 0x0000000d9c077211 */ /* 0x000fe200020f0c07 */
[----:B------:R-:W-:Y:S02]  /*1f40*/  IMAD.SHL.U32 R156, R164, 0x8, RZ ;  /* 0x00000008a49c7824 */ /* 0x000fe400078e00ff */
[----:B--2---:R-:W-:-:S05]  /*1f50*/  HADD2.F32 R4, -RZ, R15.H0_H0 ;  /* 0x2000000fff047230 */ /* 0x004fca0000004100 */
[----:B------:R-:W-:Y:S01]  /*1f60*/  FMUL R5, R4, R155 ;  /* 0x0000009b04057220 */ /* 0x000fe20000400000 */
[----:B------:R-:W-:-:S03]  /*1f70*/  LEA R4, P0, R160, UR4, 0x1 ;  /* 0x00000004a0047c11 */ /* 0x000fc6000f8008ff */
[----:B------:R-:W-:Y:S01]  /*1f80*/  FFMA R24, R24, R154, R5 ;  /* 0x0000009a18187223 */ /* 0x000fe20000000005 */
[----:B------:R-:W-:Y:S02]  /*1f90*/  LEA.HI.X R5, R160, UR5, R169, 0x1, P0 ;  /* 0x00000005a0057c11 */ /* 0x000fe400080f0ca9 */
[----:B------:R-:W-:Y:S02]  /*1fa0*/  ISETP.GT.AND P0, PT, R3, 0x1, PT ;  /* 0x000000010300780c */ /* 0x000fe40003f04270 */
[----:B------:R-:W-:Y:S02]  /*1fb0*/  F2FP.F16.F32.PACK_AB R24, RZ, R24 ;  /* 0x00000018ff18723e */ /* 0x000fe400000000ff */
[----:B------:R-:W-:-:S03]  /*1fc0*/  ISETP.GT.AND P3, PT, R0, RZ, P0 ;  /* 0x000000ff0000720c */ /* 0x000fc60000764270 */
[----:B------:R0:W-:Y:S10]  /*1fd0*/  @P1 STG.E.U16 desc[UR36][R4.64], R24 ;  /* 0x0000001804001986 */ /* 0x0001f4000c101524 */
[----:B------:R-:W-:Y:S05]  /*1fe0*/  @!P3 BRA `(.L_x_31) ;  /* 0x000000000004b947 */ /* 0x000fea0003800000 */
[----:B------:R1:W5:Y:S02]  /*1ff0*/  LDG.E.LTC128B.U16 R15, desc[UR36][R6.64+0x2] ;  /* 0x00000224060f7981 */ /* 0x000364000c1e1520 */
.L_x_31:
[----:B------:R-:W-:Y:S05]  /*2000*/  BSYNC B1 ;  /* 0x0000000000017941 */ /* 0x000fea0003800000 */
.L_x_30:
[----:B-----5:R-:W-:Y:S01]  /*2010*/  HADD2.F32 R20, -RZ, R15.H0_H0 ;  /* 0x2000000fff147230 */ /* 0x020fe20000004100 */
[----:B------:R-:W-:Y:S01]  /*2020*/  ISETP.GT.AND P2, PT, R0, 0x8, P2 ;  /* 0x000000080000780c */ /* 0x000fe20001744270 */
[----:B------:R-:W-:Y:S01]  /*2030*/  IMAD.WIDE.U32 R156, R167, R164, R156 ;  /* 0x000000a4a79c7225 */ /* 0x000fe200078e009c */
[----:B------:R-:W-:-:S03]  /*2040*/  PRMT R152, R15, 0x7610, R152 ;  /* 0x000076100f987816 */ /* 0x000fc60000000098 */
[----:B------:R-:W-:Y:S01]  /*2050*/  FMUL R20, R20, R155 ;  /* 0x0000009b14147220 */ /* 0x000fe20000400000 */
[----:B------:R-:W-:Y:S01]  /*2060*/  IMAD.IADD R161, R161, 0x1, R157 ;  /* 0x00000001a1a17824 */ /* 0x000fe200078e029d */
[----:B------:R-:W-:Y:S02]  /*2070*/  IADD3 R162, P1, R162, R156, RZ ;  /* 0x0000009ca2a27210 */ /* 0x000fe40007f3e0ff */
[----:B------:R-:W-:-:S03]  /*2080*/  FFMA R25, R25, R154, R20 ;  /* 0x0000009a19197223 */ /* 0x000fc60000000014 */
[----:B------:R-:W-:Y:S01]  /*2090*/  IMAD.X R21, R161, 0x1, R21, P1 ;  /* 0x00000001a1157824 */ /* 0x000fe200008e0615 */
[C---:B------:R-:W-:Y:S02]  /*20a0*/  LEA R20, P1, R162.reuse, R12, 0x1 ;  /* 0x0000000ca2147211 */ /* 0x040fe400078208ff */
[----:B------:R-:W-:Y:S02]  /*20b0*/  F2FP.F16.F32.PACK_AB R25, RZ, R25 ;  /* 0x00000019ff19723e */ /* 0x000fe400000000ff */
[----:B------:R-:W-:Y:S02]  /*20c0*/  LEA.HI.X R21, R162, R13, R21, 0x1, P1 ;  /* 0x0000000da2157211 */ /* 0x000fe400008f0c15 */
[----:B------:R-:W-:-:S05]  /*20d0*/  PRMT R157, R25, 0x7610, R157 ;  /* 0x00007610199d7816 */ /* 0x000fca000000009d */
[----:B------:R2:W-:Y:S04]  /*20e0*/  @P3 STG.E.U16 desc[UR36][R4.64+0x2], R157 ;  /* 0x0000029d04003986 */ /* 0x0005e8000c101524 */
[----:B------:R-:W0:Y:S01]  /*20f0*/  @P2 LDG.E.LTC128B.U16 R152, desc[UR36][R20.64] ;  /* 0x0000002414982981 */ /* 0x000e22000c1e1520 */
[----:B------:R-:W-:Y:S01]  /*2100*/  IADD3 R8, P1, R8, R156, RZ ;  /* 0x0000009c08087210 */ /* 0x000fe20007f3e0ff */
[----:B------:R-:W-:Y:S01]  /*2110*/  BSSY B1, `(.L_x_32) ;  /* 0x0000011000017945 */ /* 0x000fe20003800000 */
[----:B------:R-:W-:Y:S02]  /*2120*/  SHF.L.U64.HI R11, R10, 0x4, R11 ;  /* 0x000000040a0b7819 */ /* 0x000fe4000001020b */
[----:B------:R-:W-:Y:S01]  /*2130*/  ISETP.GT.AND P0, PT, R0, 0x8, P0 ;  /* 0x000000080000780c */ /* 0x000fe20000704270 */
[----:B------:R-:W-:Y:S01]  /*2140*/  IMAD.X R9, R9, 0x1, R161, P1 ;  /* 0x0000000109097824 */ /* 0x000fe200008e06a1 */
[----:B------:R-:W-:Y:S01]  /*2150*/  LEA R10, P1, R10, R4, 0x4 ;  /* 0x000000040a0a7211 */ /* 0x000fe200078220ff */
[----:B------:R-:W-:-:S04]  /*2160*/  IMAD.WIDE.U32 R14, R23, R14, R8 ;  /* 0x0000000e170e7225 */ /* 0x000fc800078e0008 */
[----:B------:R-:W-:Y:S01]  /*2170*/  IMAD.X R11, R11, 0x1, R5, P1 ;  /* 0x000000010b0b7824 */ /* 0x000fe200008e0605 */
[----:B------:R-:W-:Y:S01]  /*2180*/  LEA R8, P3, R14, R12, 0x1 ;  /* 0x0000000c0e087211 */ /* 0x000fe200078608ff */
[----:B------:R-:W-:-:S05]  /*2190*/  IMAD.IADD R9, R159, 0x1, R15 ;  /* 0x000000019f097824 */ /* 0x000fca00078e020f */
[----:B------:R-:W-:Y:S01]  /*21a0*/  LEA.HI.X R9, R14, R13, R9, 0x1, P3 ;  /* 0x0000000d0e097211 */ /* 0x000fe200018f0c09 */
[----:B0-----:R-:W-:-:S05]  /*21b0*/  HADD2.F32 R24, -RZ, R152.H0_H0 ;  /* 0x20000098ff187230 */ /* 0x001fca0000004100 */
[----:B------:R-:W-:-:S04]  /*21c0*/  FMUL R25, R24, R155 ;  /* 0x0000009b18197220 */ /* 0x000fc80000400000 */
[----:B------:R-:W-:-:S05]  /*21d0*/  FFMA R25, R26, R154, R25 ;  /* 0x0000009a1a197223 */ /* 0x000fca0000000019 */
[----:B------:R-:W-:-:S05]  /*21e0*/  F2FP.F16.F32.PACK_AB R25, RZ, R25 ;  /* 0x00000019ff19723e */ /* 0x000fca00000000ff */
[----:B------:R2:W-:Y:S01]  /*21f0*/  @P2 STG.E.U16 desc[UR36][R10.64], R25 ;  /* 0x000000190a002986 */ /* 0x0005e2000c101524 */
[----:B------:R-:W-:Y:S05]  /*2200*/  @!P0 BRA `(.L_x_33) ;  /* 0x0000000000048947 */ /* 0x000fea0003800000 */
[----:B------:R0:W5:Y:S02]  /*2210*/  LDG.E.LTC128B.U16 R152, desc[UR36][R8.64+0x2] ;  /* 0x0000022408987981 */ /* 0x000164000c1e1520 */
.L_x_33:
[----:B------:R-:W-:Y:S05]  /*2220*/  BSYNC B1 ;  /* 0x0000000000017941 */ /* 0x000fea0003800000 */
.L_x_32:
[----:B-----5:R-:W-:Y:S01]  /*2230*/  HADD2.F32 R12, -RZ, R152.H0_H0 ;  /* 0x20000098ff0c7230 */ /* 0x020fe20000004100 */
[----:B------:R-:W-:Y:S01]  /*2240*/  ISETP.GT.AND P1, PT, R3, 0x8, PT ;  /* 0x000000080300780c */ /* 0x000fe20003f24270 */
[----:B------:R-:W-:Y:S03]  /*2250*/  BSSY B1, `(.L_x_34) ;  /* 0x0000008000017945 */ /* 0x000fe60003800000 */
[----:B------:R-:W-:Y:S01]  /*2260*/  FMUL R12, R12, R155 ;  /* 0x0000009b0c0c7220 */ /* 0x000fe20000400000 */
[----:B------:R-:W-:-:S03]  /*2270*/  ISETP.GT.AND P2, PT, R0, RZ, P1 ;  /* 0x000000ff0000720c */ /* 0x000fc60000f44270 */
[----:B------:R-:W-:-:S05]  /*2280*/  FFMA R12, R27, R154, R12 ;  /* 0x0000009a1b0c7223 */ /* 0x000fca000000000c */
[----:B------:R-:W-:-:S05]  /*2290*/  F2FP.F16.F32.PACK_AB R12, RZ, R12 ;  /* 0x0000000cff0c723e */ /* 0x000fca00000000ff */
[----:B------:R3:W-:Y:S01]  /*22a0*/  @P0 STG.E.U16 desc[UR36][R10.64+0x2], R12 ;  /* 0x0000020c0a000986 */ /* 0x0007e2000c101524 */
[----:B------:R-:W-:Y:S05]  /*22b0*/  @!P2 BRA `(.L_x_35) ;  /* 0x000000000004a947 */ /* 0x000fea0003800000 */
[----:B------:R4:W5:Y:S02]  /*22c0*/  LDG.E.LTC128B.U16 R152, desc[UR36][R6.64+0x10] ;  /* 0x0000102406987981 */ /* 0x000964000c1e1520 */
.L_x_35:
[----:B------:R-:W-:Y:S05]  /*22d0*/  BSYNC B1 ;  /* 0x0000000000017941 */ /* 0x000fea0003800000 */
.L_x_34:
[----:B---3-5:R-:W-:Y:S01]  /*22e0*/  HADD2.F32 R12, -RZ, R152.H0_H0 ;  /* 0x20000098ff0c7230 */ /* 0x028fe20000004100 */
        /* <DEDUP_REMOVED lines=9> */
.L_x_37:
[----:B------:R-:W-:Y:S05]  /*2380*/  BSYNC B1 ;  /* 0x0000000000017941 */ /* 0x000fea0003800000 */
.L_x_36:
[----:B-----5:R-:W-:Y:S01]  /*2390*/  HADD2.F32 R12, -RZ, R152.H0_H0 ;  /* 0x20000098ff0c7230 */ /* 0x020fe20000004100 */
[----:B------:R-:W-:Y:S01]  /*23a0*/  ISETP.GT.AND P1, PT, R0, 0x8, P1 ;  /* 0x000000080000780c */ /* 0x000fe20000f24270 */
[----:B------:R-:W-:Y:S03]  /*23b0*/  BSSY B1, `(.L_x_38) ;  /* 0x0000007000017945 */ /* 0x000fe60003800000 */
[----:B------:R-:W-:-:S04]  /*23c0*/  FMUL R12, R12, R155 ;  /* 0x0000009b0c0c7220 */ /* 0x000fc80000400000 */
[----:B------:R-:W-:-:S05]  /*23d0*/  FFMA R12, R29, R154, R12 ;  /* 0x0000009a1d0c7223 */ /* 0x000fca000000000c */
[----:B------:R-:W-:-:S05]  /*23e0*/  F2FP.F16.F32.PACK_AB R12, RZ, R12 ;  /* 0x0000000cff0c723e */ /* 0x000fca00000000ff */
[----:B------:R0:W-:Y:S01]  /*23f0*/  @P3 STG.E.U16 desc[UR36][R4.64+0x12], R12 ;  /* 0x0000120c04003986 */ /* 0x0001e2000c101524 */
[----:B------:R-:W-:Y:S05]  /*2400*/  @!P1 BRA `(.L_x_39) ;  /* 0x0000000000049947 */ /* 0x000fea0003800000 */
[----:B------:R0:W5:Y:S02]  /*2410*/  LDG.E.LTC128B.U16 R152, desc[UR36][R8.64+0x10] ;  /* 0x0000102408987981 */ /* 0x000164000c1e1520 */
.L_x_39:
[----:B------:R-:W-:Y:S05]  /*2420*/  BSYNC B1 ;  /* 0x0000000000017941 */ /* 0x000fea0003800000 */
.L_x_38:
[----:B0----5:R-:W-:Y:S01]  /*2430*/  HADD2.F32 R12, -RZ, R152.H0_H0 ;  /* 0x20000098ff0c7230 */ /* 0x021fe20000004100 */
[----:B------:R-:W-:Y:S01]  /*2440*/  ISETP.GT.AND P0, PT, R0, 0x8, P0 ;  /* 0x000000080000780c */ /* 0x000fe20000704270 */
[----:B------:R-:W-:Y:S03]  /*2450*/  BSSY B1, `(.L_x_40) ;  /* 0x0000007000017945 */ /* 0x000fe60003800000 */
[----:B---3--:R-:W-:-:S04]  /*2460*/  FMUL R13, R12, R155 ;  /* 0x0000009b0c0d7220 */ /* 0x008fc80000400000 */
[----:B------:R-:W-:-:S05]  /*2470*/  FFMA R13, R30, R154, R13 ;  /* 0x0000009a1e0d7223 */ /* 0x000fca000000000d */
[----:B------:R-:W-:-:S05]  /*2480*/  F2FP.F16.F32.PACK_AB R13, RZ, R13 ;  /* 0x0000000dff0d723e */ /* 0x000fca00000000ff */
[----:B------:R0:W-:Y:S01]  /*2490*/  @P1 STG.E.U16 desc[UR36][R10.64+0x10], R13 ;  /* 0x0000100d0a001986 */ /* 0x0001e2000c101524 */
[----:B------:R-:W-:Y:S05]  /*24a0*/  @!P0 BRA `(.L_x_41) ;  /* 0x0000000000048947 */ /* 0x000fea0003800000 */
[----:B------:R3:W5:Y:S02]  /*24b0*/  LDG.E.LTC128B.U16 R152, desc[UR36][R8.64+0x12] ;  /* 0x0000122408987981 */ /* 0x000764000c1e1520 */
.L_x_41:
[----:B------:R-:W-:Y:S05]  /*24c0*/  BSYNC B1 ;  /* 0x0000000000017941 */ /* 0x000fea0003800000 */
.L_x_40:
        /* <DEDUP_REMOVED lines=10> */
.L_x_43:
[----:B------:R-:W-:Y:S05]  /*2570*/  BSYNC B1 ;  /* 0x0000000000017941 */ /* 0x000fea0003800000 */
.L_x_42:
[----:B0----5:R-:W-:Y:S01]  /*2580*/  HADD2.F32 R12, -RZ, R152.H0_H0 ;  /* 0x20000098ff0c7230 */ /* 0x021fe20000004100 */
        /* <DEDUP_REMOVED lines=9> */
.L_x_45:
[----:B------:R-:W-:Y:S05]  /*2620*/  BSYNC B1 ;  /* 0x0000000000017941 */ /* 0x000fea0003800000 */
.L_x_44:
        /* <DEDUP_REMOVED lines=9> */
.L_x_47:
[----:B------:R-:W-:Y:S05]  /*26c0*/  BSYNC B1 ;  /* 0x0000000000017941 */ /* 0x000fea0003800000 */
.L_x_46:
[----:B0----5:R-:W-:Y:S01]  /*26d0*/  HADD2.F32 R12, -RZ, R152.H0_H0 ;  /* 0x20000098ff0c7230 */ /* 0x021fe20000004100 */
        /* <DEDUP_REMOVED lines=8> */
.L_x_49:
[----:B------:R-:W-:Y:S05]  /*2760*/  BSYNC B1 ;  /* 0x0000000000017941 */ /* 0x000fea0003800000 */
.L_x_48:
        /* <DEDUP_REMOVED lines=10> */
.L_x_51:
[----:B------:R-:W-:Y:S05]  /*2810*/  BSYNC B1 ;  /* 0x0000000000017941 */ /* 0x000fea0003800000 */
.L_x_50:
        /* <DEDUP_REMOVED lines=10> */
.L_x_53:
[----:B------:R-:W-:Y:S05]  /*28c0*/  BSYNC B1 ;  /* 0x0000000000017941 */ /* 0x000fea0003800000 */
.L_x_52:
        /* <DEDUP_REMOVED lines=9> */
.L_x_55:
[----:B------:R-:W-:Y:S05]  /*2960*/  BSYNC B1 ;  /* 0x0000000000017941 */ /* 0x000fea0003800000 */
.L_x_54:
        /* <DEDUP_REMOVED lines=9> */
.L_x_57:
[----:B------:R-:W-:Y:S05]  /*2a00*/  BSYNC B1 ;  /* 0x0000000000017941 */ /* 0x000fea0003800000 */
.L_x_56:
        /* <DEDUP_REMOVED lines=10> */
.L_x_59:
[----:B------:R-:W-:Y:S05]  /*2ab0*/  BSYNC B1 ;  /* 0x0000000000017941 */ /* 0x000fea0003800000 */
.L_x_58:
        /* <DEDUP_REMOVED lines=10> */
.L_x_61:
[----:B------:R-:W-:Y:S05]  /*2b60*/  BSYNC B1 ;  /* 0x0000000000017941 */ /* 0x000fea0003800000 */
.L_x_60:
        /* <DEDUP_REMOVED lines=9> */
.L_x_63:
[----:B------:R-:W-:Y:S05]  /*2c00*/  BSYNC B1 ;  /* 0x0000000000017941 */ /* 0x000fea0003800000 */
.L_x_62:
        /* <DEDUP_REMOVED lines=9> */
.L_x_65:
[----:B------:R-:W-:Y:S05]  /*2ca0*/  BSYNC B1 ;  /* 0x0000000000017941 */ /* 0x000fea0003800000 */
.L_x_64:
        /* <DEDUP_REMOVED lines=10> */
.L_x_67:
[----:B------:R-:W-:Y:S05]  /*2d50*/  BSYNC B1 ;  /* 0x0000000000017941 */ /* 0x000fea0003800000 */
.L_x_66:
        /* <DEDUP_REMOVED lines=10> */
.L_x_69:
[----:B------:R-:W-:Y:S05]  /*2e00*/  BSYNC B1 ;  /* 0x0000000000017941 */ /* 0x000fea0003800000 */
.L_x_68:
        /* <DEDUP_REMOVED lines=9> */
.L_x_71:
[----:B------:R-:W-:Y:S05]  /*2ea0*/  BSYNC B1 ;  /* 0x0000000000017941 */ /* 0x000fea0003800000 */
.L_x_70:
        /* <DEDUP_REMOVED lines=9> */
.L_x_73:
[----:B------:R-:W-:Y:S05]  /*2f40*/  BSYNC B1 ;  /* 0x0000000000017941 */ /* 0x000fea0003800000 */
.L_x_72:
        /* <DEDUP_REMOVED lines=10> */
.L_x_75:
[----:B------:R-:W-:Y:S05]  /*2ff0*/  BSYNC B1 ;  /* 0x0000000000017941 */ /* 0x000fea0003800000 */
.L_x_74:
        /* <DEDUP_REMOVED lines=10> */
.L_x_77:
[----:B------:R-:W-:Y:S05]  /*30a0*/  BSYNC B1 ;  /* 0x0000000000017941 */ /* 0x000fea0003800000 */
.L_x_76:
        /* <DEDUP_REMOVED lines=9> */
.L_x_79:
[----:B------:R-:W-:Y:S05]  /*3140*/  BSYNC B1 ;  /* 0x0000000000017941 */ /* 0x000fea0003800000 */
.L_x_78:
        /* <DEDUP_REMOVED lines=9> */
.L_x_81:
[----:B------:R-:W-:Y:S05]  /*31e0*/  BSYNC B1 ;  /* 0x0000000000017941 */ /* 0x000fea0003800000 */
.L_x_80:
        /* <DEDUP_REMOVED lines=10> */
.L_x_83:
[----:B------:R-:W-:Y:S05]  /*3290*/  BSYNC B1 ;  /* 0x0000000000017941 */ /* 0x000fea0003800000 */
.L_x_82:
        /* <DEDUP_REMOVED lines=10> */
.L_x_85:
[----:B------:R-:W-:Y:S05]  /*3340*/  BSYNC B1 ;  /* 0x0000000000017941 */ /* 0x000fea0003800000 */
.L_x_84:
        /* <DEDUP_REMOVED lines=9> */
.L_x_87:
[----:B------:R-:W-:Y:S05]  /*33e0*/  BSYNC B1 ;  /* 0x0000000000017941 */ /* 0x000fea0003800000 */
.L_x_86:
        /* <DEDUP_REMOVED lines=9> */
.L_x_89:
[----:B------:R-:W-:Y:S05]  /*3480*/  BSYNC B1 ;  /* 0x0000000000017941 */ /* 0x000fea0003800000 */
.L_x_88:
        /* <DEDUP_REMOVED lines=10> */
.L_x_91:
[----:B------:R-:W-:Y:S05]  /*3530*/  BSYNC B1 ;  /* 0x0000000000017941 */ /* 0x000fea0003800000 */
.L_x_90:
        /* <DEDUP_REMOVED lines=10> */
.L_x_93:
[----:B------:R-:W-:Y:S05]  /*35e0*/  BSYNC B1 ;  /* 0x0000000000017941 */ /* 0x000fea0003800000 */
.L_x_92:
        /* <DEDUP_REMOVED lines=9> */
.L_x_95:
[----:B------:R-:W-:Y:S05]  /*3680*/  BSYNC B1 ;  /* 0x0000000000017941 */ /* 0x000fea0003800000 */
.L_x_94:
        /* <DEDUP_REMOVED lines=9> */
.L_x_97:
[----:B------:R-:W-:Y:S05]  /*3720*/  BSYNC B1 ;  /* 0x0000000000017941 */ /* 0x000fea0003800000 */
.L_x_96:
        /* <DEDUP_REMOVED lines=10> */
.L_x_99:
[----:B------:R-:W-:Y:S05]  /*37d0*/  BSYNC B1 ;  /* 0x0000000000017941 */ /* 0x000fea0003800000 */
.L_x_98:
        /* <DEDUP_REMOVED lines=10> */
.L_x_101:
[----:B------:R-:W-:Y:S05]  /*3880*/  BSYNC B1 ;  /* 0x0000000000017941 */ /* 0x000fea0003800000 */
.L_x_100:
        /* <DEDUP_REMOVED lines=9> */
.L_x_103:
[----:B------:R-:W-:Y:S05]  /*3920*/  BSYNC B1 ;  /* 0x0000000000017941 */ /* 0x000fea0003800000 */
.L_x_102:
        /* <DEDUP_REMOVED lines=9> */
.L_x_105:
[----:B------:R-:W-:Y:S05]  /*39c0*/  BSYNC B1 ;  /* 0x0000000000017941 */ /* 0x000fea0003800000 */
.L_x_104:
        /* <DEDUP_REMOVED lines=10> */
.L_x_107:
[----:B------:R-:W-:Y:S05]  /*3a70*/  BSYNC B1 ;  /* 0x0000000000017941 */ /* 0x000fea0003800000 */
.L_x_106:
        /* <DEDUP_REMOVED lines=10> */
.L_x_109:
[----:B------:R-:W-:Y:S05]  /*3b20*/  BSYNC B1 ;  /* 0x0000000000017941 */ /* 0x000fea0003800000 */
.L_x_108:
        /* <DEDUP_REMOVED lines=9> */
.L_x_111:
[----:B------:R-:W-:Y:S05]  /*3bc0*/  BSYNC B1 ;  /* 0x0000000000017941 */ /* 0x000fea0003800000 */
.L_x_110:
        /* <DEDUP_REMOVED lines=9> */
.L_x_113:
[----:B------:R-:W-:Y:S05]  /*3c60*/  BSYNC B1 ;  /* 0x0000000000017941 */ /* 0x000fea0003800000 */
.L_x_112:
        /* <DEDUP_REMOVED lines=10> */
.L_x_115:
[----:B------:R-:W-:Y:S05]  /*3d10*/  BSYNC B1 ;  /* 0x0000000000017941 */ /* 0x000fea0003800000 */
.L_x_114:
        /* <DEDUP_REMOVED lines=10> */
.L_x_117:
[----:B------:R-:W-:Y:S05]  /*3dc0*/  BSYNC B1 ;  /* 0x0000000000017941 */ /* 0x000fea0003800000 */
.L_x_116:
        /* <DEDUP_REMOVED lines=9> */
.L_x_119:
[----:B------:R-:W-:Y:S05]  /*3e60*/  BSYNC B1 ;  /* 0x0000000000017941 */ /* 0x000fea0003800000 */
.L_x_118:
        /* <DEDUP_REMOVED lines=9> */
.L_x_121:
[----:B------:R-:W-:Y:S05]  /*3f00*/  BSYNC B1 ;  /* 0x0000000000017941 */ /* 0x000fea0003800000 */
.L_x_120:
        /* <DEDUP_REMOVED lines=10> */
.L_x_123:
[----:B------:R-:W-:Y:S05]  /*3fb0*/  BSYNC B1 ;  /* 0x0000000000017941 */ /* 0x000fea0003800000 */
.L_x_122:
        /* <DEDUP_REMOVED lines=10> */
.L_x_125:
[----:B------:R-:W-:Y:S05]  /*4060*/  BSYNC B1 ;  /* 0x0000000000017941 */ /* 0x000fea0003800000 */
.L_x_124:
        /* <DEDUP_REMOVED lines=9> */
.L_x_127:
[----:B------:R-:W-:Y:S05]  /*4100*/  BSYNC B1 ;  /* 0x0000000000017941 */ /* 0x000fea0003800000 */
.L_x_126:
        /* <DEDUP_REMOVED lines=9> */
.L_x_129:
[----:B------:R-:W-:Y:S05]  /*41a0*/  BSYNC B1 ;  /* 0x0000000000017941 */ /* 0x000fea0003800000 */
.L_x_128:
        /* <DEDUP_REMOVED lines=10> */
.L_x_131:
[----:B------:R-:W-:Y:S05]  /*4250*/  BSYNC B1 ;  /* 0x0000000000017941 */ /* 0x000fea0003800000 */
.L_x_130:
        /* <DEDUP_REMOVED lines=10> */
.L_x_133:
[----:B------:R-:W-:Y:S05]  /*4300*/  BSYNC B1 ;  /* 0x0000000000017941 */ /* 0x000fea0003800000 */
.L_x_132:
        /* <DEDUP_REMOVED lines=9> */
.L_x_135:
[----:B------:R-:W-:Y:S05]  /*43a0*/  BSYNC B1 ;  /* 0x0000000000017941 */ /* 0x000fea0003800000 */
.L_x_134:
        /* <DEDUP_REMOVED lines=9> */
.L_x_137:
[----:B------:R-:W-:Y:S05]  /*4440*/  BSYNC B1 ;  /* 0x0000000000017941 */ /* 0x000fea0003800000 */
.L_x_136:
        /* <DEDUP_REMOVED lines=10> */
.L_x_139:
[----:B------:R-:W-:Y:S05]  /*44f0*/  BSYNC B1 ;  /* 0x0000000000017941 */ /* 0x000fea0003800000 */
.L_x_138:
        /* <DEDUP_REMOVED lines=10> */
.L_x_141:
[----:B------:R-:W-:Y:S05]  /*45a0*/  BSYNC B1 ;  /* 0x0000000000017941 */ /* 0x000fea0003800000 */
.L_x_140:
        /* <DEDUP_REMOVED lines=9> */
.L_x_143:
[----:B------:R-:W-:Y:S05]  /*4640*/  BSYNC B1 ;  /* 0x0000000000017941 */ /* 0x000fea0003800000 */
.L_x_142:
        /* <DEDUP_REMOVED lines=9> */
.L_x_145:
[----:B------:R-:W-:Y:S05]  /*46e0*/  BSYNC B1 ;  /* 0x0000000000017941 */ /* 0x000fea0003800000 */
.L_x_144:
        /* <DEDUP_REMOVED lines=10> */
.L_x_147:
[----:B------:R-:W-:Y:S05]  /*4790*/  BSYNC B1 ;  /* 0x0000000000017941 */ /* 0x000fea0003800000 */
.L_x_146:
        /* <DEDUP_REMOVED lines=10> */
.L_x_149:
[----:B------:R-:W-:Y:S05]  /*4840*/  BSYNC B1 ;  /* 0x0000000000017941 */ /* 0x000fea0003800000 */
.L_x_148:
        /* <DEDUP_REMOVED lines=9> */
.L_x_151:
[----:B------:R-:W-:Y:S05]  /*48e0*/  BSYNC B1 ;  /* 0x0000000000017941 */ /* 0x000fea0003800000 */
.L_x_150:
        /* <DEDUP_REMOVED lines=9> */
.L_x_153:
[----:B------:R-:W-:Y:S05]  /*4980*/  BSYNC B1 ;  /* 0x0000000000017941 */ /* 0x000fea0003800000 */
.L_x_152:
        /* <DEDUP_REMOVED lines=10> */
.L_x_155:
[----:B------:R-:W-:Y:S05]  /*4a30*/  BSYNC B1 ;  /* 0x0000000000017941 */ /* 0x000fea0003800000 */
.L_x_154:
        /* <DEDUP_REMOVED lines=10> */
.L_x_157:
[----:B------:R-:W-:Y:S05]  /*4ae0*/  BSYNC B1 ;  /* 0x0000000000017941 */ /* 0x000fea0003800000 */
.L_x_156:
        /* <DEDUP_REMOVED lines=9> */
.L_x_159:
[----:B------:R-:W-:Y:S05]  /*4b80*/  BSYNC B1 ;  /* 0x0000000000017941 */ /* 0x000fea0003800000 */
.L_x_158:
        /* <DEDUP_REMOVED lines=9> */
.L_x_161:
[----:B------:R-:W-:Y:S05]  /*4c20*/  BSYNC B1 ;  /* 0x0000000000017941 */ /* 0x000fea0003800000 */
.L_x_160:
        /* <DEDUP_REMOVED lines=10> */
.L_x_163:
[----:B------:R-:W-:Y:S05]  /*4cd0*/  BSYNC B1 ;  /* 0x0000000000017941 */ /* 0x000fea0003800000 */
.L_x_162:
        /* <DEDUP_REMOVED lines=10> */
.L_x_165:
[----:B------:R-:W-:Y:S05]  /*4d80*/  BSYNC B1 ;  /* 0x0000000000017941 */ /* 0x000fea0003800000 */
.L_x_164:
        /* <DEDUP_REMOVED lines=9> */
.L_x_167:
[----:B------:R-:W-:Y:S05]  /*4e20*/  BSYNC B1 ;  /* 0x0000000000017941 */ /* 0x000fea0003800000 */
.L_x_166:
        /* <DEDUP_REMOVED lines=9> */
.L_x_169:
[----:B------:R-:W-:Y:S05]  /*4ec0*/  BSYNC B1 ;  /* 0x0000000000017941 */ /* 0x000fea0003800000 */
.L_x_168:
        /* <DEDUP_REMOVED lines=10> */
.L_x_171:
[----:B------:R-:W-:Y:S05]  /*4f70*/  BSYNC B1 ;  /* 0x0000000000017941 */ /* 0x000fea0003800000 */
.L_x_170:
        /* <DEDUP_REMOVED lines=10> */
.L_x_173:
[----:B------:R-:W-:Y:S05]  /*5020*/  BSYNC B1 ;  /* 0x0000000000017941 */ /* 0x000fea0003800000 */
.L_x_172:
        /* <DEDUP_REMOVED lines=9> */
.L_x_175:
[----:B------:R-:W-:Y:S05]  /*50c0*/  BSYNC B1 ;  /* 0x0000000000017941 */ /* 0x000fea0003800000 */
.L_x_174:
        /* <DEDUP_REMOVED lines=9> */
.L_x_177:
[----:B------:R-:W-:Y:S05]  /*5160*/  BSYNC B1 ;  /* 0x0000000000017941 */ /* 0x000fea0003800000 */
.L_x_176:
        /* <DEDUP_REMOVED lines=10> */
.L_x_179:
[----:B------:R-:W-:Y:S05]  /*5210*/  BSYNC B1 ;  /* 0x0000000000017941 */ /* 0x000fea0003800000 */
.L_x_178:
        /* <DEDUP_REMOVED lines=10> */
.L_x_181:
[----:B------:R-:W-:Y:S05]  /*52c0*/  BSYNC B1 ;  /* 0x0000000000017941 */ /* 0x000fea0003800000 */
.L_x_180:
        /* <DEDUP_REMOVED lines=9> */
.L_x_183:
[----:B------:R-:W-:Y:S05]  /*5360*/  BSYNC B1 ;  /* 0x0000000000017941 */ /* 0x000fea0003800000 */
.L_x_182:
        /* <DEDUP_REMOVED lines=9> */
.L_x_185:
[----:B------:R-:W-:Y:S05]  /*5400*/  BSYNC B1 ;  /* 0x0000000000017941 */ /* 0x000fea0003800000 */
.L_x_184:
        /* <DEDUP_REMOVED lines=10> */
.L_x_187:
[----:B------:R-:W-:Y:S05]  /*54b0*/  BSYNC B1 ;  /* 0x0000000000017941 */ /* 0x000fea0003800000 */
.L_x_186:
        /* <DEDUP_REMOVED lines=10> */
.L_x_189:
[----:B------:R-:W-:Y:S05]  /*5560*/  BSYNC B1 ;  /* 0x0000000000017941 */ /* 0x000fea0003800000 */
.L_x_188:
        /* <DEDUP_REMOVED lines=9> */
.L_x_191:
[----:B------:R-:W-:Y:S05]  /*5600*/  BSYNC B1 ;  /* 0x0000000000017941 */ /* 0x000fea0003800000 */
.L_x_190:
        /* <DEDUP_REMOVED lines=9> */
.L_x_193:
[----:B------:R-:W-:Y:S05]  /*56a0*/  BSYNC B1 ;  /* 0x0000000000017941 */ /* 0x000fea0003800000 */
.L_x_192:
        /* <DEDUP_REMOVED lines=10> */
.L_x_195:
[----:B------:R-:W-:Y:S05]  /*5750*/  BSYNC B1 ;  /* 0x0000000000017941 */ /* 0x000fea0003800000 */
.L_x_194:
        /* <DEDUP_REMOVED lines=10> */
.L_x_197:
[----:B------:R-:W-:Y:S05]  /*5800*/  BSYNC B1 ;  /* 0x0000000000017941 */ /* 0x000fea0003800000 */
.L_x_196:
        /* <DEDUP_REMOVED lines=9> */
.L_x_199:
[----:B------:R-:W-:Y:S05]  /*58a0*/  BSYNC B1 ;  /* 0x0000000000017941 */ /* 0x000fea0003800000 */
.L_x_198:
        /* <DEDUP_REMOVED lines=9> */
.L_x_201:
[----:B------:R-:W-:Y:S05]  /*5940*/  BSYNC B1 ;  /* 0x0000000000017941 */ /* 0x000fea0003800000 */
.L_x_200:
        /* <DEDUP_REMOVED lines=10> */
.L_x_203:
[----:B------:R-:W-:Y:S05]  /*59f0*/  BSYNC B1 ;  /* 0x0000000000017941 */ /* 0x000fea0003800000 */
.L_x_202:
        /* <DEDUP_REMOVED lines=10> */
.L_x_205:
[----:B------:R-:W-:Y:S05]  /*5aa0*/  BSYNC B1 ;  /* 0x0000000000017941 */ /* 0x000fea0003800000 */
.L_x_204:
        /* <DEDUP_REMOVED lines=9> */
.L_x_207:
[----:B------:R-:W-:Y:S05]  /*5b40*/  BSYNC B1 ;  /* 0x0000000000017941 */ /* 0x000fea0003800000 */
.L_x_206:
        /* <DEDUP_REMOVED lines=9> */
.L_x_209:
[----:B------:R-:W-:Y:S05]  /*5be0*/  BSYNC B1 ;  /* 0x0000000000017941 */ /* 0x000fea0003800000 */
.L_x_208:
        /* <DEDUP_REMOVED lines=10> */
.L_x_211:
[----:B------:R-:W-:Y:S05]  /*5c90*/  BSYNC B1 ;  /* 0x0000000000017941 */ /* 0x000fea0003800000 */
.L_x_210:
        /* <DEDUP_REMOVED lines=10> */
.L_x_213:
[----:B------:R-:W-:Y:S05]  /*5d40*/  BSYNC B1 ;  /* 0x0000000000017941 */ /* 0x000fea0003800000 */
.L_x_212:
        /* <DEDUP_REMOVED lines=9> */
.L_x_215:
[----:B------:R-:W-:Y:S05]  /*5de0*/  BSYNC B1 ;  /* 0x0000000000017941 */ /* 0x000fea0003800000 */
.L_x_214:
        /* <DEDUP_REMOVED lines=9> */
.L_x_217:
[----:B------:R-:W-:Y:S05]  /*5e80*/  BSYNC B1 ;  /* 0x0000000000017941 */ /* 0x000fea0003800000 */
.L_x_216:
        /* <DEDUP_REMOVED lines=10> */
.L_x_219:
[----:B------:R-:W-:Y:S05]  /*5f30*/  BSYNC B1 ;  /* 0x0000000000017941 */ /* 0x000fea0003800000 */
.L_x_218:
        /* <DEDUP_REMOVED lines=10> */
.L_x_221:
[----:B------:R-:W-:Y:S05]  /*5fe0*/  BSYNC B1 ;  /* 0x0000000000017941 */ /* 0x000fea0003800000 */
.L_x_220:
        /* <DEDUP_REMOVED lines=9> */
.L_x_223:
[----:B------:R-:W-:Y:S05]  /*6080*/  BSYNC B1 ;  /* 0x0000000000017941 */ /* 0x000fea0003800000 */
.L_x_222:
        /* <DEDUP_REMOVED lines=9> */
.L_x_225:
[----:B------:R-:W-:Y:S05]  /*6120*/  BSYNC B1 ;  /* 0x0000000000017941 */ /* 0x000fea0003800000 */
.L_x_224:
        /* <DEDUP_REMOVED lines=10> */
.L_x_227:
[----:B------:R-:W-:Y:S05]  /*61d0*/  BSYNC B1 ;  /* 0x0000000000017941 */ /* 0x000fea0003800000 */
.L_x_226:
        /* <DEDUP_REMOVED lines=10> */
.L_x_229:
[----:B------:R-:W-:Y:S05]  /*6280*/  BSYNC B1 ;  /* 0x0000000000017941 */ /* 0x000fea0003800000 */
.L_x_228:
        /* <DEDUP_REMOVED lines=9> */
.L_x_231:
[----:B------:R-:W-:Y:S05]  /*6320*/  BSYNC B1 ;  /* 0x0000000000017941 */ /* 0x000fea0003800000 */
.L_x_230:
        /* <DEDUP_REMOVED lines=9> */
.L_x_233:
[----:B------:R-:W-:Y:S05]  /*63c0*/  BSYNC B1 ;  /* 0x0000000000017941 */ /* 0x000fea0003800000 */
.L_x_232:
        /* <DEDUP_REMOVED lines=10> */
.L_x_235:
[----:B------:R-:W-:Y:S05]  /*6470*/  BSYNC B1 ;  /* 0x0000000000017941 */ /* 0x000fea0003800000 */
.L_x_234:
        /* <DEDUP_REMOVED lines=10> */
.L_x_237:
[----:B------:R-:W-:Y:S05]  /*6520*/  BSYNC B1 ;  /* 0x0000000000017941 */ /* 0x000fea0003800000 */
.L_x_236:
        /* <DEDUP_REMOVED lines=9> */
.L_x_239:
[----:B------:R-:W-:Y:S05]  /*65c0*/  BSYNC B1 ;  /* 0x0000000000017941 */ /* 0x000fea0003800000 */
.L_x_238:
        /* <DEDUP_REMOVED lines=9> */
.L_x_241:
[----:B------:R-:W-:Y:S05]  /*6660*/  BSYNC B1 ;  /* 0x0000000000017941 */ /* 0x000fea0003800000 */
.L_x_240:
        /* <DEDUP_REMOVED lines=10> */
.L_x_243:
[----:B------:R-:W-:Y:S05]  /*6710*/  BSYNC B1 ;  /* 0x0000000000017941 */ /* 0x000fea0003800000 */
.L_x_242:
        /* <DEDUP_REMOVED lines=10> */
.L_x_245:
[----:B------:R-:W-:Y:S05]  /*67c0*/  BSYNC B1 ;  /* 0x0000000000017941 */ /* 0x000fea0003800000 */
.L_x_244:
        /* <DEDUP_REMOVED lines=9> */
.L_x_247:
[----:B------:R-:W-:Y:S05]  /*6860*/  BSYNC B1 ;  /* 0x0000000000017941 */ /* 0x000fea0003800000 */
.L_x_246:
        /* <DEDUP_REMOVED lines=9> */
.L_x_249:
[----:B------:R-:W-:Y:S05]  /*6900*/  BSYNC B1 ;  /* 0x0000000000017941 */ /* 0x000fea0003800000 */
.L_x_248:
        /* <DEDUP_REMOVED lines=10> */
.L_x_251:
[----:B------:R-:W-:Y:S05]  /*69b0*/  BSYNC B1 ;  /* 0x0000000000017941 */ /* 0x000fea0003800000 */
.L_x_250:
        /* <DEDUP_REMOVED lines=10> */
.L_x_253:
[----:B------:R-:W-:Y:S05]  /*6a60*/  BSYNC B1 ;  /* 0x0000000000017941 */ /* 0x000fea0003800000 */
.L_x_252:
        /* <DEDUP_REMOVED lines=9> */
.L_x_255:
[----:B------:R-:W-:Y:S05]  /*6b00*/  BSYNC B1 ;  /* 0x0000000000017941 */ /* 0x000fea0003800000 */
.L_x_254:
        /* <DEDUP_REMOVED lines=9> */
.L_x_257:
[----:B------:R-:W-:Y:S05]  /*6ba0*/  BSYNC B1 ;  /* 0x0000000000017941 */ /* 0x000fea0003800000 */
.L_x_256:
        /* <DEDUP_REMOVED lines=10> */
.L_x_259:
[----:B------:R-:W-:Y:S05]  /*6c50*/  BSYNC B1 ;  /* 0x0000000000017941 */ /* 0x000fea0003800000 */
.L_x_258:
        /* <DEDUP_REMOVED lines=10> */
.L_x_261:
[----:B------:R-:W-:Y:S05]  /*6d00*/  BSYNC B1 ;  /* 0x0000000000017941 */ /* 0x000fea0003800000 */
.L_x_260:
        /* <DEDUP_REMOVED lines=9> */
.L_x_263:
[----:B------:R-:W-:Y:S05]  /*6da0*/  BSYNC B1 ;  /* 0x0000000000017941 */ /* 0x000fea0003800000 */
.L_x_262:
        /* <DEDUP_REMOVED lines=9> */
.L_x_265:
[----:B------:R-:W-:Y:S05]  /*6e40*/  BSYNC B1 ;  /* 0x0000000000017941 */ /* 0x000fea0003800000 */
.L_x_264:
        /* <DEDUP_REMOVED lines=10> */
.L_x_267:
[----:B------:R-:W-:Y:S05]  /*6ef0*/  BSYNC B1 ;  /* 0x0000000000017941 */ /* 0x000fea0003800000 */
.L_x_266:
        /* <DEDUP_REMOVED lines=10> */
.L_x_269:
[----:B------:R-:W-:Y:S05]  /*6fa0*/  BSYNC B1 ;  /* 0x0000000000017941 */ /* 0x000fea0003800000 */
.L_x_268:
        /* <DEDUP_REMOVED lines=9> */
.L_x_271:
[----:B------:R-:W-:Y:S05]  /*7040*/  BSYNC B1 ;  /* 0x0000000000017941 */ /* 0x000fea0003800000 */
.L_x_270:
        /* <DEDUP_REMOVED lines=9> */
.L_x_273:
[----:B------:R-:W-:Y:S05]  /*70e0*/  BSYNC B1 ;  /* 0x0000000000017941 */ /* 0x000fea0003800000 */
.L_x_272:
        /* <DEDUP_REMOVED lines=10> */
.L_x_275:
[----:B------:R-:W-:Y:S05]  /*7190*/  BSYNC B1 ;  /* 0x0000000000017941 */ /* 0x000fea0003800000 */
.L_x_274:
        /* <DEDUP_REMOVED lines=10> */
.L_x_277:
[----:B------:R-:W-:Y:S05]  /*7240*/  BSYNC B1 ;  /* 0x0000000000017941 */ /* 0x000fea0003800000 */
.L_x_276:
[----:B01--45:R-:W-:Y:S01]  /*7250*/  HADD2.F32 R6, -RZ, R152.H0_H0 ;  /* 0x20000098ff067230 */ /* 0x033fe20000004100 */
        /* <DEDUP_REMOVED lines=8> */
.L_x_279:
[----:B------:R-:W-:Y:S05]  /*72e0*/  BSYNC B1 ;  /* 0x0000000000017941 */ /* 0x000fea0003800000 */
.L_x_278:
[----:B0-2--5:R-:W-:Y:S01]  /*72f0*/  HADD2.F32 R4, -RZ, R152.H0_H0 ;  /* 0x20000098ff047230 */ /* 0x025fe20000004100 */
[----:B------:R-:W-:Y:S01]  /*7300*/  ISETP.GT.AND P0, PT, R0, 0x8, P0 ;  /* 0x000000080000780c */ /* 0x000fe20000704270 */
[----:B------:R-:W-:Y:S01]  /*7310*/  @P1 IMAD.MOV.U32 R5, RZ, RZ, R11 ;  /* 0x000000ffff051224 */ /* 0x000fe200078e000b */
[----:B------:R-:W-:Y:S02]  /*7320*/  BSSY B1, `(.L_x_280) ;  /* 0x0000008000017945 */ /* 0x000fe40003800000 */
[----:B------:R-:W-:Y:S01]  /*7330*/  FMUL R3, R4, R155 ;  /* 0x0000009b04037220 */ /* 0x000fe20000400000 */
[----:B------:R-:W-:-:S03]  /*7340*/  @P1 IMAD.MOV.U32 R4, RZ, RZ, R10 ;  /* 0x000000ffff041224 */ /* 0x000fc600078e000a */
[----:B------:R-:W-:-:S05]  /*7350*/  FFMA R3, R150, R154, R3 ;  /* 0x0000009a96037223 */ /* 0x000fca0000000003 */
[----:B------:R-:W-:-:S05]  /*7360*/  F2FP.F16.F32.PACK_AB R3, RZ, R3 ;  /* 0x00000003ff03723e */ /* 0x000fca00000000ff */
[----:B------:R0:W-:Y:S01]  /*7370*/  @P1 STG.E.U16 desc[UR36][R4.64+0x1f0], R3 ;  /* 0x0001f00304001986 */ /* 0x0001e2000c101524 */
[----:B------:R-:W-:Y:S05]  /*7380*/  @!P0 BRA `(.L_x_281) ;  /* 0x0000000000048947 */ /* 0x000fea0003800000 */
[----:B------:R2:W5:Y:S02]  /*7390*/  LDG.E.LTC128B.U16 R152, desc[UR36][R8.64+0x1f2] ;  /* 0x0001f22408987981 */ /* 0x000564000c1e1520 */
.L_x_281:
[----:B------:R-:W-:Y:S05]  /*73a0*/  BSYNC B1 ;  /* 0x0000000000017941 */ /* 0x000fea0003800000 */
.L_x_280:
[----:B------:R-:W-:Y:S05]  /*73b0*/  @!P0 BRA `(.L_x_282) ;  /* 0x0000002400308947 */ /* 0x000fea0003800000 */
[----:B-----5:R-:W-:-:S05]  /*73c0*/  HADD2.F32 R152, -RZ, R152.H0_H0 ;  /* 0x20000098ff987230 */ /* 0x020fca0000004100 */
[----:B------:R-:W-:-:S04]  /*73d0*/  FMUL R152, R152, R155 ;  /* 0x0000009b98987220 */ /* 0x000fc80000400000 */
[----:B------:R-:W-:-:S05]  /*73e0*/  FFMA R152, R151, R154, R152 ;  /* 0x0000009a97987223 */ /* 0x000fca0000000098 */
[----:B------:R-:W-:-:S05]  /*73f0*/  F2FP.F16.F32.PACK_AB R152, RZ, R152 ;  /* 0x00000098ff98723e */ /* 0x000fca00000000ff */
[----:B------:R4:W-:Y:S01]  /*7400*/  STG.E.U16 desc[UR36][R10.64+0x1f2], R152 ;  /* 0x0001f2980a007986 */ /* 0x0009e2000c101524 */
[----:B------:R-:W-:Y:S05]  /*7410*/  BRA `(.L_x_282) ;  /* 0x0000002400187947 */ /* 0x000fea0003800000 */
.L_x_29:
[----:B------:R-:W-:Y:S01]  /*7420*/  ISETP.GT.AND P0, PT, R3, 0x1, PT ;  /* 0x000000010300780c */ /* 0x000fe20003f04270 */
[----:B------:R-:W-:Y:S01]  /*7430*/  ULDC.64 UR4, c[0x0][0x5c0] ;  /* 0x0001700000047ab9 */ /* 0x000fe20000000a00 */
[-C--:B------:R-:W-:Y:S01]  /*7440*/  FMUL R24, R24, R154.reuse ;  /* 0x0000009a18187220 */ /* 0x080fe20000400000 */
[-C--:B------:R-:W-:Y:S01]  /*7450*/  FMUL R25, R25, R154.reuse ;  /* 0x0000009a19197220 */ /* 0x080fe20000400000 */
[----:B------:R-:W-:Y:S01]  /*7460*/  ISETP.GT.AND P3, PT, R0, RZ, P0 ;  /* 0x000000ff0000720c */ /* 0x000fe20000764270 */
[-C--:B------:R-:W-:Y:S01]  /*7470*/  FMUL R26, R26, R154.reuse ;  /* 0x0000009a1a1a7220 */ /* 0x080fe20000400000 */
[----:B------:R-:W-:Y:S01]  /*7480*/  LEA R4, P4, R160, UR4, 0x1 ;  /* 0x00000004a0047c11 */ /* 0x000fe2000f8808ff */
[----:B------:R-:W-:Y:S01]  /*7490*/  FMUL R27, R27, R154 ;  /* 0x0000009a1b1b7220 */ /* 0x000fe20000400000 */
[----:B------:R-:W-:Y:S01]  /*74a0*/  F2FP.F16.F32.PACK_AB R24, RZ, R24 ;  /* 0x00000018ff18723e */ /* 0x000fe200000000ff */
[-C--:B------:R-:W-:Y:S01]  /*74b0*/  FMUL R28, R28, R154.reuse ;  /* 0x0000009a1c1c7220 */ /* 0x080fe20000400000 */
[----:B------:R-:W-:Y:S01]  /*74c0*/  LEA.HI.X R5, R160, UR5, R169, 0x1, P4 ;  /* 0x00000005a0057c11 */ /* 0x000fe2000a0f0ca9 */
[-C--:B------:R-:W-:Y:S01]  /*74d0*/  FMUL R29, R29, R154.reuse ;  /* 0x0000009a1d1d7220 */ /* 0x080fe20000400000 */
[----:B------:R-:W-:Y:S01]  /*74e0*/  F2FP.F16.F32.PACK_AB R25, RZ, R25 ;  /* 0x00000019ff19723e */ /* 0x000fe200000000ff */
[-C--:B------:R-:W-:Y:S01]  /*74f0*/  FMUL R30, R30, R154.reuse ;  /* 0x0000009a1e1e7220 */ /* 0x080fe20000400000 */
[----:B------:R-:W-:Y:S01]  /*7500*/  SHF.L.U64.HI R11, R10, 0x4, R11 ;  /* 0x000000040a0b7819 */ /* 0x000fe2000001020b */
[----:B------:R-:W-:Y:S01]  /*7510*/  @P1 STG.E.U16 desc[UR36][R4.64], R24 ;  /* 0x0000001804001986 */ /* 0x000fe2000c101524 */
[----:B------:R-:W-:Y:S01]  /*7520*/  ISETP.GT.AND P1, PT, R3, 0x8, PT ;  /* 0x000000080300780c */ /* 0x000fe20003f24270 */
[----:B------:R-:W-:Y:S01]  /*7530*/  FMUL R31, R31, R154 ;  /* 0x0000009a1f1f7220 */ /* 0x000fe20000400000 */
[----:B------:R-:W-:Y:S01]  /*7540*/  ISETP.GT.AND P4, PT, R0, 0x8, P0 ;  /* 0x000000080000780c */ /* 0x000fe20000784270 */
[----:B------:R-:W-:Y:S01]  /*7550*/  @P3 STG.E.U16 desc[UR36][R4.64+0x2], R25 ;  /* 0x0000021904003986 */ /* 0x000fe2000c101524 */
[----:B------:R-:W-:Y:S01]  /*7560*/  LEA R6, P3, R10, R4, 0x4 ;  /* 0x000000040a067211 */ /* 0x000fe200078620ff */
[-C--:B------:R-:W-:Y:S01]  /*7570*/  FMUL R32, R32, R154.reuse ;  /* 0x0000009a20207220 */ /* 0x080fe20000400000 */
[C---:B------:R-:W-:Y:S01]  /*7580*/  ISETP.GT.AND P2, PT, R0.reuse, 0x8, P2 ;  /* 0x000000080000780c */ /* 0x040fe20001744270 */
[-C--:B------:R-:W-:Y:S01]  /*7590*/  FMUL R33, R33, R154.reuse ;  /* 0x0000009a21217220 */ /* 0x080fe20000400000 */
[----:B------:R-:W-:Y:S01]  /*75a0*/  ISETP.GT.AND P0, PT, R3, 0x9, PT ;  /* 0x000000090300780c */ /* 0x000fe20003f04270 */
[----:B------:R-:W-:Y:S01]  /*75b0*/  IMAD.X R7, R11, 0x1, R5, P3 ;  /* 0x000000010b077824 */ /* 0x000fe200018e0605 */
[----:B------:R-:W-:Y:S01]  /*75c0*/  ISETP.GT.AND P5, PT, R0, RZ, P1 ;  /* 0x000000ff0000720c */ /* 0x000fe20000fa4270 */
[-C--:B------:R-:W-:Y:S01]  /*75d0*/  FMUL R34, R34, R154.reuse ;  /* 0x0000009a22227220 */ /* 0x080fe20000400000 */
[----:B------:R-:W-:Y:S01]  /*75e0*/  ISETP.GT.AND P3, PT, R0, RZ, P0 ;  /* 0x000000ff0000720c */ /* 0x000fe20000764270 */
[----:B------:R-:W-:Y:S01]  /*75f0*/  FMUL R35, R35, R154 ;  /* 0x0000009a23237220 */ /* 0x000fe20000400000 */
[----:B------:R-:W-:Y:S01]  /*7600*/  F2FP.F16.F32.PACK_AB R26, RZ, R26 ;  /* 0x0000001aff1a723e */ /* 0x000fe200000000ff */
[-C--:B------:R-:W-:Y:S01]  /*7610*/  FMUL R36, R36, R154.reuse ;  /* 0x0000009a24247220 */ /* 0x080fe20000400000 */
[----:B------:R-:W-:Y:S01]  /*7620*/  F2FP.F16.F32.PACK_AB R27, RZ, R27 ;  /* 0x0000001bff1b723e */ /* 0x000fe200000000ff */
[----:B------:R-:W-:Y:S01]  /*7630*/  FMUL R37, R37, R154 ;  /* 0x0000009a25257220 */ /* 0x000fe20000400000 */
[----:B------:R-:W-:Y:S01]  /*7640*/  F2FP.F16.F32.PACK_AB R28, RZ, R28 ;  /* 0x0000001cff1c723e */ /* 0x000fe200000000ff */
[----:B------:R-:W-:Y:S01]  /*7650*/  @P2 STG.E.U16 desc[UR36][R6.64], R26 ;  /* 0x0000001a06002986 */ /* 0x000fe2000c101524 */
[----:B------:R-:W-:Y:S01]  /*7660*/  F2FP.F16.F32.PACK_AB R29, RZ, R29 ;  /* 0x0000001dff1d723e */ /* 0x000fe200000000ff */
[-C--:B------:R-:W-:Y:S01]  /*7670*/  FMUL R38, R38, R154.reuse ;  /* 0x0000009a26267220 */ /* 0x080fe20000400000 */
[C---:B------:R-:W-:Y:S01]  /*7680*/  ISETP.GT.AND P2, PT, R0.reuse, 0x8, P1 ;  /* 0x000000080000780c */ /* 0x040fe20000f44270 */
[----:B------:R-:W-:Y:S01]  /*7690*/  @P4 STG.E.U16 desc[UR36][R6.64+0x2], R27 ;  /* 0x0000021b06004986 */ /* 0x000fe2000c101524 */
[----:B------:R-:W-:Y:S01]  /*76a0*/  ISETP.GT.AND P1, PT, R3, 0x10, PT ;  /* 0x000000100300780c */ /* 0x000fe20003f24270 */
[----:B------:R-:W-:Y:S01]  /*76b0*/  FMUL R39, R39, R154 ;  /* 0x0000009a27277220 */ /* 0x000fe20000400000 */
[----:B------:R-:W-:Y:S01]  /*76c0*/  F2FP.F16.F32.PACK_AB R30, RZ, R30 ;  /* 0x0000001eff1e723e */ /* 0x000fe200000000ff */
[----:B------:R-:W-:Y:S01]  /*76d0*/  @P5 STG.E.U16 desc[UR36][R4.64+0x10], R28 ;  /* 0x0000101c04005986 */ /* 0x000fe2000c101524 */
[----:B------:R-:W-:Y:S01]  /*76e0*/  ISETP.GT.AND P4, PT, R0, RZ, P1 ;  /* 0x000000ff0000720c */ /* 0x000fe20000f84270 */
[-C--:B------:R-:W-:Y:S01]  /*76f0*/  FMUL R40, R40, R154.reuse ;  /* 0x0000009a28287220 */ /* 0x080fe20000400000 */
[----:B------:R-:W-:Y:S01]  /*7700*/  F2FP.F16.F32.PACK_AB R31, RZ, R31 ;  /* 0x0000001fff1f723e */ /* 0x000fe200000000ff */
[----:B------:R-:W-:Y:S01]  /*7710*/  @P3 STG.E.U16 desc[UR36][R4.64+0x12], R29 ;  /* 0x0000121d04003986 */ /* 0x000fe2000c101524 */
[----:B------:R-:W-:Y:S01]  /*7720*/  ISETP.GT.AND P3, PT, R0, 0x8, P0 ;  /* 0x000000080000780c */ /* 0x000fe20000764270 */
[----:B------:R-:W-:Y:S01]  /*7730*/  FMUL R41, R41, R154 ;  /* 0x0000009a29297220 */ /* 0x000fe20000400000 */
[----:B------:R-:W-:Y:S01]  /*7740*/  ISETP.GT.AND P0, PT, R3, 0x11, PT ;  /* 0x000000110300780c */ /* 0x000fe20003f04270 */
[----:B------:R-:W-:Y:S01]  /*7750*/  @P2 STG.E.U16 desc[UR36][R6.64+0x10], R30 ;  /* 0x0000101e06002986 */ /* 0x000fe2000c101524 */
[----:B------:R-:W-:Y:S01]  /*7760*/  F2FP.F16.F32.PACK_AB R32, RZ, R32 ;  /* 0x00000020ff20723e */ /* 0x000fe200000000ff */
[-C--:B------:R-:W-:Y:S01]  /*7770*/  FMUL R42, R42, R154.reuse ;  /* 0x0000009a2a2a7220 */ /* 0x080fe20000400000 */
[C---:B------:R-:W-:Y:S01]  /*7780*/  ISETP.GT.AND P5, PT, R0.reuse, RZ, P0 ;  /* 0x000000ff0000720c */ /* 0x040fe200007a4270 */
[-C--:B------:R-:W-:Y:S01]  /*7790*/  FMUL R43, R43, R154.reuse ;  /* 0x0000009a2b2b7220 */ /* 0x080fe20000400000 */
[----:B------:R-:W-:Y:S01]  /*77a0*/  ISETP.GT.AND P2, PT, R0, 0x8, P1 ;  /* 0x000000080000780c */ /* 0x000fe20000f44270 */
[-C--:B------:R-:W-:Y:S01]  /*77b0*/  FMUL R44, R44, R154.reuse ;  /* 0x0000009a2c2c7220 */ /* 0x080fe20000400000 */
[----:B------:R-:W-:Y:S01]  /*77c0*/  ISETP.GT.AND P1, PT, R3, 0x18, PT ;  /* 0x000000180300780c */ /* 0x000fe20003f24270 */
[-C--:B------:R-:W-:Y:S01]  /*77d0*/  FMUL R45, R45, R154.reuse ;  /* 0x0000009a2d2d7220 */ /* 0x080fe20000400000 */
[----:B------:R-:W-:Y:S01]  /*77e0*/  F2FP.F16.F32.PACK_AB R33, RZ, R33 ;  /* 0x00000021ff21723e */ /* 0x000fe200000000ff */
[----:B------:R-:W-:Y:S01]  /*77f0*/  @P3 STG.E.U16 desc[UR36][R6.64+0x12], R31 ;  /* 0x0000121f06003986 */ /* 0x000fe2000c101524 */
[----:B------:R-:W-:Y:S01]  /*7800*/  ISETP.GT.AND P3, PT, R0, 0x8, P0 ;  /* 0x000000080000780c */ /* 0x000fe20000764270 */
[-C--:B------:R-:W-:Y:S01]  /*7810*/  FMUL R46, R46, R154.reuse ;  /* 0x0000009a2e2e7220 */ /* 0x080fe20000400000 */
[----:B------:R-:W-:Y:S01]  /*7820*/  ISETP.GT.AND P0, PT, R3, 0x19, PT ;  /* 0x000000190300780c */ /* 0x000fe20003f04270 */
[----:B------:R-:W-:Y:S01]  /*7830*/  @P4 STG.E.U16 desc[UR36][R4.64+0x20], R32 ;  /* 0x0000202004004986 */ /* 0x000fe2000c101524 */
[C---:B------:R-:W-:Y:S01]  /*7840*/  ISETP.GT.AND P4, PT, R0.reuse, RZ, P1 ;  /* 0x000000ff0000720c */ /* 0x040fe20000f84270 */
[----:B------:R-:W-:Y:S01]  /*7850*/  FMUL R47, R47, R154 ;  /* 0x0000009a2f2f7220 */ /* 0x000fe20000400000 */
[----:B------:R-:W-:Y:S01]  /*7860*/  F2FP.F16.F32.PACK_AB R34, RZ, R34 ;  /* 0x00000022ff22723e */ /* 0x000fe200000000ff */
[----:B------:R-:W-:Y:S01]  /*7870*/  @P5 STG.E.U16 desc[UR36][R4.64+0x22], R33 ;  /* 0x0000222104005986 */ /* 0x000fe2000c101524 */
[----:B------:R-:W-:Y:S01]  /*7880*/  ISETP.GT.AND P5, PT, R0, RZ, P0 ;  /* 0x000000ff0000720c */ /* 0x000fe200007a4270 */
[----:B------:R-:W-:Y:S01]  /*7890*/  FMUL R48, R48, R154 ;  /* 0x0000009a30307220 */ /* 0x000fe20000400000 */
[----:B------:R-:W-:Y:S01]  /*78a0*/  F2FP.F16.F32.PACK_AB R35, RZ, R35 ;  /* 0x00000023ff23723e */ /* 0x000fe200000000ff */
[----:B------:R-:W-:Y:S01]  /*78b0*/  @P2 STG.E.U16 desc[UR36][R6.64+0x20], R34 ;  /* 0x0000202206002986 */ /* 0x000fe2000c101524 */
[----:B------:R-:W-:Y:S01]  /*78c0*/  F2FP.F16.F32.PACK_AB R36, RZ, R36 ;  /* 0x00000024ff24723e */ /* 0x000fe200000000ff */
[-C--:B------:R-:W-:Y:S01]  /*78d0*/  FMUL R49, R49, R154.reuse ;  /* 0x0000009a31317220 */ /* 0x080fe20000400000 */
[----:B------:R-:W-:Y:S01]  /*78e0*/  ISETP.GT.AND P2, PT, R0, 0x8, P1 ;  /* 0x000000080000780c */ /* 0x000fe20000f44270 */
[----:B------:R-:W-:Y:S01]  /*78f0*/  @P3 STG.E.U16 desc[UR36][R6.64+0x22], R35 ;  /* 0x0000222306003986 */ /* 0x000fe2000c101524 */
[----:B------:R-:W-:Y:S01]  /*7900*/  ISETP.GT.AND P1, PT, R3, 0x20, PT ;  /* 0x000000200300780c */ /* 0x000fe20003f24270 */
[-C--:B------:R-:W-:Y:S01]  /*7910*/  FMUL R50, R50, R154.reuse ;  /* 0x0000009a32327220 */ /* 0x080fe20000400000 */
[----:B------:R-:W-:Y:S01]  /*7920*/  F2FP.F16.F32.PACK_AB R37, RZ, R37 ;  /* 0x00000025ff25723e */ /* 0x000fe200000000ff */
[----:B------:R-:W-:Y:S01]  /*7930*/  @P4 STG.E.U16 desc[UR36][R4.64+0x30], R36 ;  /* 0x0000302404004986 */ /* 0x000fe2000c101524 */
[C---:B------:R-:W-:Y:S01]  /*7940*/  ISETP.GT.AND P3, PT, R0.reuse, 0x8, P0 ;  /* 0x000000080000780c */ /* 0x040fe20000764270 */
[-C--:B------:R-:W-:Y:S01]  /*7950*/  FMUL R51, R51, R154.reuse ;  /* 0x0000009a33337220 */ /* 0x080fe20000400000 */
[----:B------:R-:W-:Y:S01]  /*7960*/  ISETP.GT.AND P0, PT, R3, 0x21, PT ;  /* 0x000000210300780c */ /* 0x000fe20003f04270 */
[----:B------:R-:W-:Y:S01]  /*7970*/  @P5 STG.E.U16 desc[UR36][R4.64+0x32], R37 ;  /* 0x0000322504005986 */ /* 0x000fe2000c101524 */
[----:B------:R-:W-:Y:S01]  /*7980*/  ISETP.GT.AND P4, PT, R0, RZ, P1 ;  /* 0x000000ff0000720c */ /* 0x000fe20000f84270 */
[----:B------:R-:W-:Y:S01]  /*7990*/  FMUL R52, R52, R154 ;  /* 0x0000009a34347220 */ /* 0x000fe20000400000 */
[----:B------:R-:W-:Y:S01]  /*79a0*/  F2FP.F16.F32.PACK_AB R38, RZ, R38 ;  /* 0x00000026ff26723e */ /* 0x000fe200000000ff */
[-C--:B------:R-:W-:Y:S01]  /*79b0*/  FMUL R53, R53, R154.reuse ;  /* 0x0000009a35357220 */ /* 0x080fe20000400000 */
        /* <DEDUP_REMOVED lines=325> */
[----:B------:R-:W-:Y:S01]  /*8e10*/  FMUL R151, R151, R154 ;  /* 0x0000009a97977220 */ /* 0x000fe20000400000 */
[----:B------:R-:W-:Y:S01]  /*8e20*/  ISETP.GT.AND P2, PT, R0, 0x8, P1 ;  /* 0x000000080000780c */ /* 0x000fe20000f44270 */
[----:B------:R-:W-:Y:S01]  /*8e30*/  @P3 STG.E.U16 desc[UR36][R6.64+0x132], R103 ;  /* 0x0001326706003986 */ /* 0x000fe2000c101524 */
[----:B------:R-:W-:-:S02]  /*8e40*/  ISETP.GT.AND P1, PT, R3, 0xa8, PT ;  /* 0x000000a80300780c */ /* 0x000fc40003f24270 */
[----:B------:R-:W-:Y:S01]  /*8e50*/  F2FP.F16.F32.PACK_AB R105, RZ, R105 ;  /* 0x00000069ff69723e */ /* 0x000fe200000000ff */
[----:B------:R-:W-:Y:S01]  /*8e60*/  @P4 STG.E.U16 desc[UR36][R4.64+0x140], R104 ;  /* 0x0001406804004986 */ /* 0x000fe2000c101524 */
[C---:B------:R-:W-:Y:S02]  /*8e70*/  ISETP.GT.AND P3, PT, R0.reuse, 0x8, P0 ;  /* 0x000000080000780c */ /* 0x040fe40000764270 */
[----:B------:R-:W-:Y:S01]  /*8e80*/  ISETP.GT.AND P0, PT, R3, 0xa9, PT ;  /* 0x000000a90300780c */ /* 0x000fe20003f04270 */
[----:B------:R-:W-:Y:S01]  /*8e90*/  @P5 STG.E.U16 desc[UR36][R4.64+0x142], R105 ;  /* 0x0001426904005986 */ /* 0x000fe2000c101524 */
[C---:B------:R-:W-:Y:S02]  /*8ea0*/  ISETP.GT.AND P4, PT, R0.reuse, RZ, P1 ;  /* 0x000000ff0000720c */ /* 0x040fe40000f84270 */
[----:B------:R-:W-:Y:S02]  /*8eb0*/  F2FP.F16.F32.PACK_AB R106, RZ, R106 ;  /* 0x0000006aff6a723e */ /* 0x000fe400000000ff */
[----:B------:R-:W-:-:S02]  /*8ec0*/  ISETP.GT.AND P5, PT, R0, RZ, P0 ;  /* 0x000000ff0000720c */ /* 0x000fc400007a4270 */
[----:B------:R-:W-:Y:S01]  /*8ed0*/  F2FP.F16.F32.PACK_AB R107, RZ, R107 ;  /* 0x0000006bff6b723e */ /* 0x000fe200000000ff */
[----:B------:R-:W-:Y:S01]  /*8ee0*/  @P2 STG.E.U16 desc[UR36][R6.64+0x140], R106 ;  /* 0x0001406a06002986 */ /* 0x000fe2000c101524 */
[----:B------:R-:W-:Y:S02]  /*8ef0*/  F2FP.F16.F32.PACK_AB R108, RZ, R108 ;  /* 0x0000006cff6c723e */ /* 0x000fe400000000ff */
[C---:B------:R-:W-:Y:S01]  /*8f00*/  ISETP.GT.AND P2, PT, R0.reuse, 0x8, P1 ;  /* 0x000000080000780c */ /* 0x040fe20000f44270 */
[----:B------:R-:W-:Y:S01]  /*8f10*/  @P3 STG.E.U16 desc[UR36][R6.64+0x142], R107 ;  /* 0x0001426b06003986 */ /* 0x000fe2000c101524 */
[----:B------:R-:W-:Y:S02]  /*8f20*/  ISETP.GT.AND P1, PT, R3, 0xb0, PT ;  /* 0x000000b00300780c */ /* 0x000fe40003f24270 */
[----:B------:R-:W-:Y:S01]  /*8f30*/  F2FP.F16.F32.PACK_AB R109, RZ, R109 ;  /* 0x0000006dff6d723e */ /* 0x000fe200000000ff */
[----:B------:R-:W-:Y:S01]  /*8f40*/  @P4 STG.E.U16 desc[UR36][R4.64+0x150], R108 ;  /* 0x0001506c04004986 */ /* 0x000fe2000c101524 */
[----:B------:R-:W-:-:S02]  /*8f50*/  ISETP.GT.AND P3, PT, R0, 0x8, P0 ;  /* 0x000000080000780c */ /* 0x000fc40000764270 */
[----:B------:R-:W-:Y:S01]  /*8f60*/  ISETP.GT.AND P0, PT, R3, 0xb1, PT ;  /* 0x000000b10300780c */ /* 0x000fe20003f04270 */
[----:B------:R-:W-:Y:S01]  /*8f70*/  @P5 STG.E.U16 desc[UR36][R4.64+0x152], R109 ;  /* 0x0001526d04005986 */ /* 0x000fe2000c101524 */
[C---:B------:R-:W-:Y:S02]  /*8f80*/  ISETP.GT.AND P4, PT, R0.reuse, RZ, P1 ;  /* 0x000000ff0000720c */ /* 0x040fe40000f84270 */
[----:B------:R-:W-:Y:S02]  /*8f90*/  F2FP.F16.F32.PACK_AB R110, RZ, R110 ;  /* 0x0000006eff6e723e */ /* 0x000fe400000000ff */
[----:B------:R-:W-:Y:S02]  /*8fa0*/  ISETP.GT.AND P5, PT, R0, RZ, P0 ;  /* 0x000000ff0000720c */ /* 0x000fe400007a4270 */
[----:B------:R-:W-:Y:S01]  /*8fb0*/  F2FP.F16.F32.PACK_AB R111, RZ, R111 ;  /* 0x0000006fff6f723e */ /* 0x000fe200000000ff */
[----:B------:R-:W-:Y:S01]  /*8fc0*/  @P2 STG.E.U16 desc[UR36][R6.64+0x150], R110 ;  /* 0x0001506e06002986 */ /* 0x000fe2000c101524 */
[----:B------:R-:W-:-:S02]  /*8fd0*/  F2FP.F16.F32.PACK_AB R112, RZ, R112 ;  /* 0x00000070ff70723e */ /* 0x000fc400000000ff */
[C---:B------:R-:W-:Y:S01]  /*8fe0*/  ISETP.GT.AND P2, PT, R0.reuse, 0x8, P1 ;  /* 0x000000080000780c */ /* 0x040fe20000f44270 */
[----:B------:R-:W-:Y:S01]  /*8ff0*/  @P3 STG.E.U16 desc[UR36][R6.64+0x152], R111 ;  /* 0x0001526f06003986 */ /* 0x000fe2000c101524 */
[C---:B------:R-:W-:Y:S02]  /*9000*/  ISETP.GT.AND P1, PT, R3.reuse, 0xb8, PT ;  /* 0x000000b80300780c */ /* 0x040fe40003f24270 */
[----:B------:R-:W-:Y:S01]  /*9010*/  F2FP.F16.F32.PACK_AB R113, RZ, R113 ;  /* 0x00000071ff71723e */ /* 0x000fe200000000ff */
[----:B------:R-:W-:Y:S01]  /*9020*/  @P4 STG.E.U16 desc[UR36][R4.64+0x160], R112 ;  /* 0x0001607004004986 */ /* 0x000fe2000c101524 */
[C---:B------:R-:W-:Y:S02]  /*9030*/  ISETP.GT.AND P3, PT, R0.reuse, 0x8, P0 ;  /* 0x000000080000780c */ /* 0x040fe40000764270 */
[----:B------:R-:W-:Y:S01]  /*9040*/  ISETP.GT.AND P0, PT, R3, 0xb9, PT ;  /* 0x000000b90300780c */ /* 0x000fe20003f04270 */
[----:B------:R-:W-:Y:S01]  /*9050*/  @P5 STG.E.U16 desc[UR36][R4.64+0x162], R113 ;  /* 0x0001627104005986 */ /* 0x000fe2000c101524 */
[----:B------:R-:W-:-:S02]  /*9060*/  ISETP.GT.AND P4, PT, R0, RZ, P1 ;  /* 0x000000ff0000720c */ /* 0x000fc40000f84270 */
[----:B------:R-:W-:Y:S02]  /*9070*/  F2FP.F16.F32.PACK_AB R114, RZ, R114 ;  /* 0x00000072ff72723e */ /* 0x000fe400000000ff */
[C---:B------:R-:W-:Y:S02]  /*9080*/  ISETP.GT.AND P5, PT, R0.reuse, RZ, P0 ;  /* 0x000000ff0000720c */ /* 0x040fe400007a4270 */
[----:B------:R-:W-:Y:S01]  /*9090*/  F2FP.F16.F32.PACK_AB R115, RZ, R115 ;  /* 0x00000073ff73723e */ /* 0x000fe200000000ff */
[----:B------:R-:W-:Y:S01]  /*90a0*/  @P2 STG.E.U16 desc[UR36][R6.64+0x160], R114 ;  /* 0x0001607206002986 */ /* 0x000fe2000c101524 */
[----:B------:R-:W-:Y:S02]  /*90b0*/  F2FP.F16.F32.PACK_AB R116, RZ, R116 ;  /* 0x00000074ff74723e */ /* 0x000fe400000000ff */
        /* <DEDUP_REMOVED lines=65> */
[----:B------:R-:W-:Y:S02]  /*94d0*/  ISETP.GT.AND P5, PT, R0, RZ, P0 ;  /* 0x000000ff0000720c */ /* 0x000fe400007a4270 */
[----:B------:R-:W-:Y:S02]  /*94e0*/  F2FP.F16.F32.PACK_AB R134, RZ, R134 ;  /* 0x00000086ff86723e */ /* 0x000fe400000000ff */
[----:B------:R-:W-:Y:S02]  /*94f0*/  F2FP.F16.F32.PACK_AB R135, RZ, R135 ;  /* 0x00000087ff87723e */ /* 0x000fe400000000ff */
[----:B------:R-:W-:Y:S01]  /*9500*/  F2FP.F16.F32.PACK_AB R136, RZ, R136 ;  /* 0x00000088ff88723e */ /* 0x000fe200000000ff */
[----:B------:R-:W-:Y:S01]  /*9510*/  @P2 STG.E.U16 desc[UR36][R6.64+0x1b0], R134 ;  /* 0x0001b08606002986 */ /* 0x000fe2000c101524 */
[----:B------:R-:W-:-:S02]  /*9520*/  F2FP.F16.F32.PACK_AB R137, RZ, R137 ;  /* 0x00000089ff89723e */ /* 0x000fc400000000ff */
[C---:B------:R-:W-:Y:S01]  /*9530*/  ISETP.GT.AND P1, PT, R0.reuse, 0x8, P1 ;  /* 0x000000080000780c */ /* 0x040fe20000f24270 */
[----:B------:R-:W-:Y:S01]  /*9540*/  @P3 STG.E.U16 desc[UR36][R6.64+0x1b2], R135 ;  /* 0x0001b28706003986 */ /* 0x000fe2000c101524 */
[C---:B------:R-:W-:Y:S02]  /*9550*/  ISETP.GT.AND P2, PT, R0.reuse, 0x8, P0 ;  /* 0x000000080000780c */ /* 0x040fe40000744270 */
[C---:B------:R-:W-:Y:S01]  /*9560*/  ISETP.GT.AND P0, PT, R3.reuse, 0xe9, PT ;  /* 0x000000e90300780c */ /* 0x040fe20003f04270 */
[----:B------:R-:W-:Y:S01]  /*9570*/  @P4 STG.E.U16 desc[UR36][R4.64+0x1c0], R136 ;  /* 0x0001c08804004986 */ /* 0x000fe2000c101524 */
[----:B------:R-:W-:Y:S02]  /*9580*/  ISETP.GT.AND P4, PT, R3, 0xe8, PT ;  /* 0x000000e80300780c */ /* 0x000fe40003f84270 */
[----:B------:R-:W-:Y:S01]  /*9590*/  F2FP.F16.F32.PACK_AB R138, RZ, R138 ;  /* 0x0000008aff8a723e */ /* 0x000fe200000000ff */
[----:B------:R-:W-:Y:S01]  /*95a0*/  @P5 STG.E.U16 desc[UR36][R4.64+0x1c2], R137 ;  /* 0x0001c28904005986 */ /* 0x000fe2000c101524 */
[----:B------:R-:W-:-:S02]  /*95b0*/  ISETP.GT.AND P5, PT, R0, RZ, P4 ;  /* 0x000000ff0000720c */ /* 0x000fc400027a4270 */
[----:B------:R-:W-:Y:S01]  /*95c0*/  F2FP.F16.F32.PACK_AB R139, RZ, R139 ;  /* 0x0000008bff8b723e */ /* 0x000fe200000000ff */
[----:B------:R-:W-:Y:S01]  /*95d0*/  @P1 STG.E.U16 desc[UR36][R6.64+0x1c0], R138 ;  /* 0x0001c08a06001986 */ /* 0x000fe2000c101524 */
[----:B------:R-:W-:Y:S02]  /*95e0*/  F2FP.F16.F32.PACK_AB R140, RZ, R140 ;  /* 0x0000008cff8c723e */ /* 0x000fe400000000ff */
[C---:B------:R-:W-:Y:S01]  /*95f0*/  ISETP.GT.AND P3, PT, R0.reuse, RZ, P0 ;  /* 0x000000ff0000720c */ /* 0x040fe20000764270 */
[----:B------:R-:W-:Y:S01]  /*9600*/  @P2 STG.E.U16 desc[UR36][R6.64+0x1c2], R139 ;  /* 0x0001c28b06002986 */ /* 0x000fe2000c101524 */
[C---:B------:R-:W-:Y:S02]  /*9610*/  ISETP.GT.AND P4, PT, R0.reuse, 0x8, P4 ;  /* 0x000000080000780c */ /* 0x040fe40002784270 */
[----:B------:R-:W-:Y:S02]  /*9620*/  F2FP.F16.F32.PACK_AB R141, RZ, R141 ;  /* 0x0000008dff8d723e */ /* 0x000fe400000000ff */
[----:B------:R-:W-:Y:S01]  /*9630*/  F2FP.F16.F32.PACK_AB R142, RZ, R142 ;  /* 0x0000008eff8e723e */ /* 0x000fe200000000ff */
[----:B------:R-:W-:Y:S01]  /*9640*/  @P5 STG.E.U16 desc[UR36][R4.64+0x1d0], R140 ;  /* 0x0001d08c04005986 */ /* 0x000fe2000c101524 */
[----:B------:R-:W-:-:S02]  /*9650*/  ISETP.GT.AND P5, PT, R0, 0x8, P0 ;  /* 0x000000080000780c */ /* 0x000fc400007a4270 */
[----:B------:R-:W-:Y:S02]  /*9660*/  F2FP.F16.F32.PACK_AB R143, RZ, R143 ;  /* 0x0000008fff8f723e */ /* 0x000fe400000000ff */
[C---:B------:R-:W-:Y:S01]  /*9670*/  ISETP.GT.AND P0, PT, R3.reuse, 0xf1, PT ;  /* 0x000000f10300780c */ /* 0x040fe20003f04270 */
[----:B------:R-:W-:Y:S01]  /*9680*/  @P3 STG.E.U16 desc[UR36][R4.64+0x1d2], R141 ;  /* 0x0001d28d04003986 */ /* 0x000fe2000c101524 */
[----:B------:R-:W-:Y:S02]  /*9690*/  ISETP.GT.AND P3, PT, R3, 0xf0, PT ;  /* 0x000000f00300780c */ /* 0x000fe40003f64270 */
[----:B------:R-:W-:Y:S01]  /*96a0*/  F2FP.F16.F32.PACK_AB R144, RZ, R144 ;  /* 0x00000090ff90723e */ /* 0x000fe200000000ff */
[----:B------:R-:W-:Y:S01]  /*96b0*/  @P4 STG.E.U16 desc[UR36][R6.64+0x1d0], R142 ;  /* 0x0001d08e06004986 */ /* 0x000fe2000c101524 */
[C---:B------:R-:W-:Y:S02]  /*96c0*/  ISETP.GT.AND P4, PT, R0.reuse, RZ, P3 ;  /* 0x000000ff0000720c */ /* 0x040fe40001f84270 */
[----:B------:R-:W-:Y:S01]  /*96d0*/  F2FP.F16.F32.PACK_AB R145, RZ, R145 ;  /* 0x00000091ff91723e */ /* 0x000fe200000000ff */
[----:B------:R-:W-:Y:S01]  /*96e0*/  @P5 STG.E.U16 desc[UR36][R6.64+0x1d2], R143 ;  /* 0x0001d28f06005986 */ /* 0x000fe2000c101524 */
[----:B------:R-:W-:-:S02]  /*96f0*/  ISETP.GT.AND P5, PT, R0, RZ, P0 ;  /* 0x000000ff0000720c */ /* 0x000fc400007a4270 */
[C---:B------:R-:W-:Y:S02]  /*9700*/  ISETP.GT.AND P2, PT, R3.reuse, 0xf8, PT ;  /* 0x000000f80300780c */ /* 0x040fe40003f44270 */
[----:B------:R-:W-:Y:S02]  /*9710*/  ISETP.GT.AND P1, PT, R3, 0xf9, PT ;  /* 0x000000f90300780c */ /* 0x000fe40003f24270 */
[C---:B------:R-:W-:Y:S02]  /*9720*/  ISETP.GT.AND P3, PT, R0.reuse, 0x8, P3 ;  /* 0x000000080000780c */ /* 0x040fe40001f64270 */
[C---:B------:R-:W-:Y:S01]  /*9730*/  ISETP.GT.AND P0, PT, R0.reuse, 0x8, P0 ;  /* 0x000000080000780c */ /* 0x040fe20000704270 */
[----:B------:R-:W-:Y:S01]  /*9740*/  @P4 STG.E.U16 desc[UR36][R4.64+0x1e0], R144 ;  /* 0x0001e09004004986 */ /* 0x000fe2000c101524 */
[C---:B------:R-:W-:Y:S02]  /*9750*/  ISETP.GT.AND P4, PT, R0.reuse, RZ, P1 ;  /* 0x000000ff0000720c */ /* 0x040fe40000f84270 */
[----:B------:R-:W-:Y:S01]  /*9760*/  F2FP.F16.F32.PACK_AB R146, RZ, R146 ;  /* 0x00000092ff92723e */ /* 0x000fe200000000ff */
[----:B------:R-:W-:Y:S01]  /*9770*/  @P5 STG.E.U16 desc[UR36][R4.64+0x1e2], R145 ;  /* 0x0001e29104005986 */ /* 0x000fe2000c101524 */
[----:B------:R-:W-:-:S02]  /*9780*/  ISETP.GT.AND P5, PT, R0, RZ, P2 ;  /* 0x000000ff0000720c */ /* 0x000fc400017a4270 */
[C---:B------:R-:W-:Y:S02]  /*9790*/  ISETP.GT.AND P2, PT, R0.reuse, 0x8, P2 ;  /* 0x000000080000780c */ /* 0x040fe40001744270 */
[----:B------:R-:W-:Y:S01]  /*97a0*/  F2FP.F16.F32.PACK_AB R147, RZ, R147 ;  /* 0x00000093ff93723e */ /* 0x000fe200000000ff */
[----:B------:R-:W-:Y:S01]  /*97b0*/  @P3 STG.E.U16 desc[UR36][R6.64+0x1e0], R146 ;  /* 0x0001e09206003986 */ /* 0x000fe2000c101524 */
[----:B------:R-:W-:Y:S02]  /*97c0*/  ISETP.GT.AND P1, PT, R0, 0x8, P1 ;  /* 0x000000080000780c */ /* 0x000fe40000f24270 */
[----:B------:R-:W-:Y:S01]  /*97d0*/  F2FP.F16.F32.PACK_AB R148, RZ, R148 ;  /* 0x00000094ff94723e */ /* 0x000fe200000000ff */
[----:B------:R-:W-:Y:S01]  /*97e0*/  @P0 STG.E.U16 desc[UR36][R6.64+0x1e2], R147 ;  /* 0x0001e29306000986 */ /* 0x000fe2000c101524 */
[----:B------:R-:W-:Y:S02]  /*97f0*/  F2FP.F16.F32.PACK_AB R149, RZ, R149 ;  /* 0x00000095ff95723e */ /* 0x000fe400000000ff */
[----:B------:R-:W-:Y:S01]  /*9800*/  F2FP.F16.F32.PACK_AB R150, RZ, R150 ;  /* 0x00000096ff96723e */ /* 0x000fe200000000ff */
[----:B------:R-:W-:Y:S01]  /*9810*/  @P5 STG.E.U16 desc[UR36][R4.64+0x1f0], R148 ;  /* 0x0001f09404005986 */ /* 0x000fe2000c101524 */
[----:B------:R-:W-:-:S03]  /*9820*/  F2FP.F16.F32.PACK_AB R151, RZ, R151 ;  /* 0x00000097ff97723e */ /* 0x000fc600000000ff */
[----:B------:R0:W-:Y:S02]  /*9830*/  @P4 STG.E.U16 desc[UR36][R4.64+0x1f2], R149 ;  /* 0x0001f29504004986 */ /* 0x0001e4000c101524 */
[----:B0-----:R-:W-:Y:S02]  /*9840*/  @P2 IMAD.MOV.U32 R4, RZ, RZ, R6 ;  /* 0x000000ffff042224 */ /* 0x001fe400078e0006 */
[----:B------:R-:W-:-:S05]  /*9850*/  @P2 IMAD.MOV.U32 R5, RZ, RZ, R7 ;  /* 0x000000ffff052224 */ /* 0x000fca00078e0007 */
[----:B------:R0:W-:Y:S04]  /*9860*/  @P2 STG.E.U16 desc[UR36][R4.64+0x1f0], R150 ;  /* 0x0001f09604002986 */ /* 0x0001e8000c101524 */
[----:B------:R0:W-:Y:S02]  /*9870*/  @P1 STG.E.U16 desc[UR36][R6.64+0x1f2], R151 ;  /* 0x0001f29706001986 */ /* 0x0001e4000c101524 */
.L_x_282:
[----:B------:R-:W-:Y:S05]  /*9880*/  BSYNC B0 ;  /* 0x0000000000007941 */ /* 0x000fea0003800000 */
.L_x_28:
[----:B------:R-:W-:Y:S01]  /*9890*/  ULDC UR4, c[0x0][0xc] ;  /* 0x0000030000047ab9 */ /* 0x000fe20000000800 */
[----:B------:R-:W-:Y:S01]  /*98a0*/  ULDC UR5, c[0x0][0x10] ;  /* 0x0000040000057ab9 */ /* 0x000fe20000000800 */
[----:B0-----:R-:W0:Y:S01]  /*98b0*/  LDC R3, c[0x0][0x14] ;  /* 0x00000500ff037b82 */ /* 0x001e220000000800 */
[----:B------:R-:W-:Y:S01]  /*98c0*/  UIMAD.WIDE.U32 UR4, UR4, UR5, URZ ;  /* 0x00000005040472a5 */ /* 0x000fe2000f8e003f */
[----:B------:R-:W-:Y:S01]  /*98d0*/  PRMT R0, RZ, 0x7610, R0 ;  /* 0x00007610ff007816 */ /* 0x000fe20000000000 */
[----:B----45:R-:W-:Y:S02]  /*98e0*/  IMAD.MOV.U32 R152, RZ, RZ, -0x1 ;  /* 0xffffffffff987424 */ /* 0x030fe400078e00ff */
[----:B------:R-:W-:Y:S02]  /*98f0*/  IMAD.MOV.U32 R23, RZ, RZ, -0x1 ;  /* 0xffffffffff177424 */ /* 0x000fe400078e00ff */
[----:B0-----:R-:W-:-:S04]  /*9900*/  IMAD.WIDE.U32 R16, R3, UR4, R16 ;  /* 0x0000000403107c25 */ /* 0x001fc8000f8e0010 */
[----:B------:R-:W-:Y:S01]  /*9910*/  IMAD R3, R3, UR5, RZ ;  /* 0x0000000503037c24 */ /* 0x000fe2000f8e02ff */
[----:B------:R-:W-:Y:S02]  /*9920*/  ULDC.64 UR4, c[0x0][0x650] ;  /* 0x0001940000047ab9 */ /* 0x000fe40000000a00 */
[----:B------:R-:W-:Y:S01]  /*9930*/  ISETP.GE.U32.AND P0, PT, R16, UR4, PT ;  /* 0x0000000410007c0c */ /* 0x000fe2000bf06070 */
[----:B------:R-:W-:-:S05]  /*9940*/  IMAD.IADD R17, R17, 0x1, R3 ;  /* 0x0000000111117824 */ /* 0x000fca00078e0203 */
[----:B------:R-:W-:-:S13]  /*9950*/  ISETP.GE.U32.AND.EX P0, PT, R17, UR5, PT, P0 ;  /* 0x0000000511007c0c */ /* 0x000fda000bf06100 */
[----:B------:R-:W-:Y:S05]  /*9960*/  @P0 BRA `(.L_x_283) ;  /* 0x0000000400640947 */ /* 0x000fea0003800000 */
[----:B------:R-:W0:Y:S01]  /*9970*/  S2R R12, SR_CTAID.X ;  /* 0x00000000000c7919 */ /* 0x000e220000002500 */
[----:B------:R-:W4:Y:S01]  /*9980*/  LDC.64 R10, c[0x0][0x628] ;  /* 0x00018a00ff0a7b82 */ /* 0x000f220000000a00 */
[----:B------:R-:W-:Y:S01]  /*9990*/  ULDC UR4, c[0x0][0x150] ;  /* 0x0000540000047ab9 */ /* 0x000fe20000000800 */
[----:B-123--:R-:W-:Y:S01]  /*99a0*/  IMAD.MOV.U32 R8, RZ, RZ, R16 ;  /* 0x000000ffff087224 */ /* 0x00efe200078e0010 */
[----:B------:R-:W1:Y:S01]  /*99b0*/  S2R R24, SR_CTAID.Y ;  /* 0x0000000000187919 */ /* 0x000e620000002600 */
[----:B------:R-:W-:-:S04]  /*99c0*/  IMAD.MOV.U32 R9, RZ, RZ, R17 ;  /* 0x000000ffff097224 */ /* 0x000fc800078e0011 */
[----:B------:R-:W2:Y:S08]  /*99d0*/  LDC R21, c[0x0][0x144] ;  /* 0x00005100ff157b82 */ /* 0x000eb00000000800 */
[----:B------:R-:W3:Y:S08]  /*99e0*/  LDC R0, c[0x0][0x630] ;  /* 0x00018c00ff007b82 */ /* 0x000ef00000000800 */
[----:B------:R-:W1:Y:S01]  /*99f0*/  LDC.64 R14, c[0x0][0x620] ;  /* 0x00018800ff0e7b82 */ /* 0x000e620000000a00 */
[----:B----4-:R-:W-:-:S04]  /*9a00*/  ISETP.NE.U32.AND P0, PT, R10, RZ, PT ;  /* 0x000000ff0a00720c */ /* 0x010fc80003f05070 */
[----:B------:R-:W-:Y:S02]  /*9a10*/  ISETP.NE.AND.EX P0, PT, R11, RZ, PT, P0 ;  /* 0x000000ff0b00720c */ /* 0x000fe40003f05300 */
[----:B0-----:R-:W-:-:S05]  /*9a20*/  I2FP.F32.U32 R3, R12 ;  /* 0x0000000c00037245 */ /* 0x001fca0000201000 */
[----:B------:R-:W-:-:S04]  /*9a30*/  FMUL R3, R3, UR4 ;  /* 0x0000000403037c20 */ /* 0x000fc80008400000 */
[----:B------:R0:W4:Y:S02]  /*9a40*/  F2I.U32.TRUNC.NTZ R20, R3 ;  /* 0x0000000300147305 */ /* 0x000124000020f000 */
[----:B--23--:R-:W-:Y:S05]  /*9a50*/  @!P0 BRA `(.L_x_284) ;  /* 0x0000000000288947 */ /* 0x00cfea0003800000 */
[----:B0-----:R-:W0:Y:S02]  /*9a60*/  LDC R3, c[0x0][0x634] ;  /* 0x00018d00ff037b82 */ /* 0x001e240000000800 */
        /* <DEDUP_REMOVED lines=9> */
.L_x_284:
[----:B------:R-:W2:Y:S01]  /*9b00*/  LDC.64 R30, c[0x0][0x640] ;  /* 0x00019000ff1e7b82 */ /* 0x000ea20000000a00 */
[-CC-:B------:R-:W-:Y:S01]  /*9b10*/  SHF.R.U64 R23, R8, R0.reuse, R9.reuse ;  /* 0x0000000008177219 */ /* 0x180fe20000001209 */
[----:B----4-:R-:W-:Y:S01]  /*9b20*/  IMAD.MOV R20, RZ, RZ, -R20 ;  /* 0x000000ffff147224 */ /* 0x010fe200078e0a14 */
[----:B------:R-:W-:Y:S01]  /*9b30*/  SHF.R.U32.HI R0, RZ, R0, R9 ;  /* 0x00000000ff007219 */ /* 0x000fe20000011609 */
[----:B------:R-:W-:Y:S01]  /*9b40*/  ULDC UR4, c[0x0][0x154] ;  /* 0x0000550000047ab9 */ /* 0x000fe20000000800 */
[----:B0-----:R-:W-:Y:S01]  /*9b50*/  IADD3 R3, P0, RZ, -R23, RZ ;  /* 0x80000017ff037210 */ /* 0x001fe20007f1e0ff */
[----:B------:R-:W-:Y:S02]  /*9b60*/  IMAD R26, R21, R20, R12 ;  /* 0x00000014151a7224 */ /* 0x000fe400078e020c */
[----:B------:R-:W0:Y:S01]  /*9b70*/  LDC R6, c[0x0][0x618] ;  /* 0x00018600ff067b82 */ /* 0x000e220000000800 */
[----:B------:R-:W-:Y:S02]  /*9b80*/  IMAD.MOV.U32 R7, RZ, RZ, 0x1 ;  /* 0x00000001ff077424 */ /* 0x000fe400078e00ff */
[----:B------:R-:W-:-:S04]  /*9b90*/  IMAD.X R5, RZ, RZ, ~R0, P0 ;  /* 0x000000ffff057224 */ /* 0x000fc800000e0e00 */
[-C--:B-1----:R-:W-:Y:S01]  /*9ba0*/  IMAD R0, R5, R14.reuse, RZ ;  /* 0x0000000e05007224 */ /* 0x082fe200078e02ff */
[----:B------:R-:W1:Y:S01]  /*9bb0*/  LDC R8, c[0x0][0x608] ;  /* 0x00018200ff087b82 */ /* 0x000e620000000800 */
[----:B------:R-:W-:-:S04]  /*9bc0*/  IMAD.WIDE.U32 R4, R3, R14, R16 ;  /* 0x0000000e03047225 */ /* 0x000fc800078e0010 */
[----:B------:R-:W-:Y:S01]  /*9bd0*/  IMAD R3, R3, R15, R0 ;  /* 0x0000000f03037224 */ /* 0x000fe200078e0200 */
[----:B------:R-:W-:Y:S02]  /*9be0*/  I2FP.F32.U32 R0, R24 ;  /* 0x0000001800007245 */ /* 0x000fe40000201000 */
[----:B------:R-:W3:Y:S01]  /*9bf0*/  LDC R28, c[0x0][0x658] ;  /* 0x00019600ff1c7b82 */ /* 0x000ee20000000800 */
[----:B------:R-:W-:Y:S01]  /*9c00*/  IMAD.IADD R3, R5, 0x1, R3 ;  /* 0x0000000105037824 */ /* 0x000fe200078e0203 */
[----:B--2---:R-:W-:Y:S01]  /*9c10*/  ISETP.NE.U32.AND P0, PT, R30, RZ, PT ;  /* 0x000000ff1e00720c */ /* 0x004fe20003f05070 */
[----:B------:R-:W-:Y:S01]  /*9c20*/  FMUL R0, R0, UR4 ;  /* 0x0000000400007c20 */ /* 0x000fe20008400000 */
[----:B------:R-:W-:Y:S02]  /*9c30*/  IMAD.MOV.U32 R5, RZ, RZ, -0x1 ;  /* 0xffffffffff057424 */ /* 0x000fe400078e00ff */
[----:B------:R-:W-:Y:S01]  /*9c40*/  ISETP.NE.AND.EX P0, PT, R31, RZ, PT, P0 ;  /* 0x000000ff1f00720c */ /* 0x000fe20003f05300 */
[----:B------:R2:W4:Y:S01]  /*9c50*/  F2I.U32.TRUNC.NTZ R13, R0 ;  /* 0x00000000000d7305 */ /* 0x000522000020f000 */
[----:B------:R-:W2:Y:S01]  /*9c60*/  LDC R15, c[0x0][0x148] ;  /* 0x00005200ff0f7b82 */ /* 0x000ea20000000800 */
[----:B0-----:R-:W-:-:S02]  /*9c70*/  SHF.R.U64 R12, R4, R6, R3 ;  /* 0x00000006040c7219 */ /* 0x001fc40000001203 */
[----:B------:R-:W-:-:S05]  /*9c80*/  SHF.R.U32.HI R3, RZ, R6, R3 ;  /* 0x00000006ff037219 */ /* 0x000fca0000011603 */
[----:B------:R-:W0:Y:S01]  /*9c90*/  LDC R20, c[0x0][0x600] ;  /* 0x00018000ff147b82 */ /* 0x000e220000000800 */
[-CC-:B-1----:R-:W-:Y:S02]  /*9ca0*/  SHF.R.U64 R10, R12, R8.reuse, R3.reuse ;  /* 0x000000080c0a7219 */ /* 0x182fe40000001203 */
[----:B------:R-:W-:-:S05]  /*9cb0*/  SHF.R.U32.HI R3, RZ, R8, R3 ;  /* 0x00000008ff037219 */ /* 0x000fca0000011603 */
[----:B------:R-:W1:Y:S01]  /*9cc0*/  LDC R21, c[0x0][0x648] ;  /* 0x00019200ff157b82 */ /* 0x000e620000000800 */
[-C--:B---3--:R-:W-:Y:S02]  /*9cd0*/  SHF.L.U32 R4, R5, R28.reuse, RZ ;  /* 0x0000001c05047219 */ /* 0x088fe400000006ff */
[-CC-:B------:R-:W-:Y:S02]  /*9ce0*/  SHF.R.U64 R14, R10, R28.reuse, R3.reuse ;  /* 0x0000001c0a0e7219 */ /* 0x180fe40000001203 */
[----:B------:R-:W-:Y:S02]  /*9cf0*/  SHF.R.U32.HI R5, RZ, R28, R3 ;  /* 0x0000001cff057219 */ /* 0x000fe40000011603 */
[----:B------:R-:W-:Y:S01]  /*9d00*/  LOP3.LUT R153, RZ, R4, RZ, 0x33, !PT ;  /* 0x00000004ff997212 */ /* 0x000fe200078e33ff */
[----:B------:R-:W3:Y:S01]  /*9d10*/  LDC R25, c[0x0][0x638] ;  /* 0x00018e00ff197b82 */ /* 0x000ee20000000800 */
[----:B------:R-:W-:Y:S01]  /*9d20*/  SHF.L.U32 R28, R7, R28, RZ ;  /* 0x0000001c071c7219 */ /* 0x000fe200000006ff */
[----:B------:R-:W-:-:S06]  /*9d30*/  IMAD.MOV.U32 R4, RZ, RZ, R14 ;  /* 0x000000ffff047224 */ /* 0x000fcc00078e000e */
[----:B------:R-:W0:Y:S01]  /*9d40*/  LDC R27, c[0x0][0x610] ;  /* 0x00018400ff1b7b82 */ /* 0x000e220000000800 */
[----:B----4-:R-:W-:Y:S05]  /*9d50*/  @!P0 BRA `(.L_x_285) ;  /* 0x0000000000288947 */ /* 0x010fea0003800000 */
[----:B------:R-:W4:Y:S02]  /*9d60*/  LDC R3, c[0x0][0x64c] ;  /* 0x00019300ff037b82 */ /* 0x000f240000000800 */
[----:B----4-:R-:W-:-:S05]  /*9d70*/  IADD3 R3, P0, R14, R3, RZ ;  /* 0x000000030e037210 */ /* 0x010fca0007f1e0ff */
        /* <DEDUP_REMOVED lines=8> */
.L_x_285:
[----:B------:R-:W-:Y:S01]  /*9e00*/  ISETP.NE.AND P0, PT, R2, 0x1, PT ;  /* 0x000000010200780c */ /* 0x000fe20003f05270 */
[----:B------:R-:W-:Y:S01]  /*9e10*/  IMAD.MOV R13, RZ, RZ, -R13 ;  /* 0x000000ffff0d7224 */ /* 0x000fe200078e0a0d */
[----:B-12---:R-:W-:Y:S01]  /*9e20*/  SHF.R.U64 R0, R4, R21, R5 ;  /* 0x0000001504007219 */ /* 0x006fe20000001205 */
[----:B0-----:R-:W-:Y:S01]  /*9e30*/  VIADD R5, R20, 0xffffffff ;  /* 0xffffffff14057836 */ /* 0x001fe20000000000 */
[----:B------:R-:W-:-:S03]  /*9e40*/  LOP3.LUT R153, R10, R153, RZ, 0xc0, !PT ;  /* 0x000000990a997212 */ /* 0x000fc600078ec0ff */
[----:B------:R-:W-:Y:S01]  /*9e50*/  IMAD.MOV R3, RZ, RZ, -R0 ;  /* 0x000000ffff037224 */ /* 0x000fe200078e0a00 */
[----:B------:R-:W-:Y:S01]  /*9e60*/  LOP3.LUT R5, R12, R5, RZ, 0xc0, !PT ;  /* 0x000000050c057212 */ /* 0x000fe200078ec0ff */
[----:B------:R-:W-:Y:S02]  /*9e70*/  IMAD R153, R28, R0, R153 ;  /* 0x000000001c997224 */ /* 0x000fe400078e0299 */
[----:B---3--:R-:W-:Y:S02]  /*9e80*/  IMAD R0, R3, R25, R14 ;  /* 0x0000001903007224 */ /* 0x008fe400078e020e */
[----:B------:R-:W-:Y:S02]  /*9e90*/  @P0 IMAD R26, R15, R13, R24 ;  /* 0x0000000d0f1a0224 */ /* 0x000fe400078e0218 */
[----:B------:R-:W-:Y:S02]  /*9ea0*/  IMAD R4, R0, R20, R5 ;  /* 0x0000001400047224 */ /* 0x000fe400078e0205 */
[----:B------:R-:W-:-:S02]  /*9eb0*/  IMAD R153, R153, R27, R26 ;  /* 0x0000001b99997224 */ /* 0x000fc400078e021a */
[----:B------:R-:W-:-:S03]  /*9ec0*/  IMAD.MOV.U32 R3, RZ, RZ, 0x1 ;  /* 0x00000001ff037424 */ /* 0x000fc600078e00ff */
[----:B------:R-:W-:Y:S02]  /*9ed0*/  SEL R152, R4, R153, !P0 ;  /* 0x0000009904987207 */ /* 0x000fe40004000000 */
[----:B------:R-:W-:Y:S02]  /*9ee0*/  PRMT R0, R3, 0x7610, R0 ;  /* 0x0000761003007816 */ /* 0x000fe40000000000 */
[----:B------:R-:W-:-:S07]  /*9ef0*/  SEL R153, R153, R4, !P0 ;  /* 0x0000000499997207 */ /* 0x000fce0004000000 */
.L_x_283:
[----:B------:R-:W-:-:S13]  /*9f00*/  LOP3.LUT P0, RZ, R0, 0xff, RZ, 0xc0, !PT ;  /* 0x000000ff00ff7812 */ /* 0x000fda000780c0ff */
[----:B------:R-:W-:Y:S05]  /*9f10*/  @P0 BRA `(.L_x_286) ;  /* 0xffffff6c00f40947 */ /* 0x000fea000383ffff */
[----:B------:R-:W-:Y:S05]  /*9f20*/  EXIT ;  /* 0x000000000000794d */ /* 0x000fea0003800000 */
.L_x_3:
[----:B0-----:R-:W-:Y:S01]  /*9f30*/  ULDC.64 UR4, c[0x0][0x650] ;  /* 0x0001940000047ab9 */ /* 0x001fe20000000a00 */
        /* <DEDUP_REMOVED lines=25> */
.L_x_288:
[--C-:B------:R-:W-:Y:S01]  /*a0d0*/  SHF.R.U64 R12, R10, R14, R11.reuse ;  /* 0x0000000e0a0c7219 */ /* 0x100fe2000000120b */
[----:B------:R-:W0:Y:S01]  /*a0e0*/  LDC R22, c[0x0][0x618] ;  /* 0x00018600ff167b82 */ /* 0x000e220000000800 */
[----:B------:R-:W-:Y:S01]  /*a0f0*/  I2FP.F32.U32 R6, R4 ;  /* 0x0000000400067245 */ /* 0x000fe20000201000 */
[----:B------:R-:W-:Y:S01]  /*a100*/  ULDC UR4, c[0x0][0x150] ;  /* 0x0000540000047ab9 */ /* 0x000fe20000000800 */
[----:B------:R-:W-:Y:S02]  /*a110*/  SHF.R.U32.HI R5, RZ, R14, R11 ;  /* 0x0000000eff057219 */ /* 0x000fe4000001160b */
[----:B------:R-:W-:Y:S01]  /*a120*/  IADD3 R9, P0, RZ, -R12, RZ ;  /* 0x8000000cff097210 */ /* 0x000fe20007f1e0ff */
[----:B------:R-:W-:Y:S01]  /*a130*/  FMUL R11, R6, UR4 ;  /* 0x00000004060b7c20 */ /* 0x000fe20008400000 */
[----:B------:R-:W-:Y:S01]  /*a140*/  ULDC UR4, c[0x0][0x154] ;  /* 0x0000550000047ab9 */ /* 0x000fe20000000800 */
[----:B------:R-:W1:Y:S02]  /*a150*/  LDC.64 R24, c[0x0][0x640] ;  /* 0x00019000ff187b82 */ /* 0x000e640000000a00 */
[----:B------:R-:W-:-:S02]  /*a160*/  IMAD.X R5, RZ, RZ, ~R5, P0 ;  /* 0x000000ffff057224 */ /* 0x000fc400000e0e05 */
[----:B------:R-:W2:Y:S01]  /*a170*/  F2I.U32.TRUNC.NTZ R11, R11 ;  /* 0x0000000b000b7305 */ /* 0x000ea2000020f000 */
[----:B------:R-:W-:-:S03]  /*a180*/  IMAD.WIDE.U32 R6, R9, R20, R16 ;  /* 0x0000001409067225 */ /* 0x000fc600078e0010 */
[----:B------:R-:W3:Y:S01]  /*a190*/  LDC R13, c[0x0][0x144] ;  /* 0x00005100ff0d7b82 */ /* 0x000ee20000000800 */
[----:B------:R-:W-:-:S04]  /*a1a0*/  IMAD R8, R5, R20, RZ ;  /* 0x0000001405087224 */ /* 0x000fc800078e02ff */
[----:B------:R-:W-:Y:S02]  /*a1b0*/  IMAD R5, R9, R21, R8 ;  /* 0x0000001509057224 */ /* 0x000fe400078e0208 */
[----:B------:R-:W-:Y:S01]  /*a1c0*/  IMAD.MOV.U32 R8, RZ, RZ, -0x1 ;  /* 0xffffffffff087424 */ /* 0x000fe200078e00ff */
[----:B------:R-:W4:Y:S01]  /*a1d0*/  LDC R14, c[0x0][0x608] ;  /* 0x00018200ff0e7b82 */ /* 0x000f220000000800 */
[----:B------:R-:W-:Y:S01]  /*a1e0*/  IMAD.IADD R5, R7, 0x1, R5 ;  /* 0x0000000107057824 */ /* 0x000fe200078e0205 */
[----:B------:R-:W-:-:S04]  /*a1f0*/  I2FP.F32.U32 R7, R3 ;  /* 0x0000000300077245 */ /* 0x000fc80000201000 */
[-C--:B0-----:R-:W-:Y:S01]  /*a200*/  SHF.R.U64 R10, R6, R22.reuse, R5 ;  /* 0x00000016060a7219 */ /* 0x081fe20000001205 */
[----:B--2---:R-:W-:Y:S01]  /*a210*/  IMAD.MOV R6, RZ, RZ, -R11 ;  /* 0x000000ffff067224 */ /* 0x004fe200078e0a0b */
[----:B------:R-:W0:Y:S01]  /*a220*/  LDC R9, c[0x0][0x658] ;  /* 0x00019600ff097b82 */ /* 0x000e220000000800 */
[----:B-1----:R-:W-:Y:S01]  /*a230*/  ISETP.NE.U32.AND P0, PT, R24, RZ, PT ;  /* 0x000000ff1800720c */ /* 0x002fe20003f05070 */
[----:B------:R-:W-:Y:S01]  /*a240*/  FMUL R7, R7, UR4 ;  /* 0x0000000407077c20 */ /* 0x000fe20008400000 */
[----:B------:R-:W-:Y:S02]  /*a250*/  SHF.R.U32.HI R5, RZ, R22, R5 ;  /* 0x00000016ff057219 */ /* 0x000fe40000011605 */
[----:B------:R-:W-:-:S03]  /*a260*/  ISETP.NE.AND.EX P0, PT, R25, RZ, PT, P0 ;  /* 0x000000ff1900720c */ /* 0x000fc60003f05300 */
[----:B------:R-:W1:Y:S01]  /*a270*/  LDC R20, c[0x0][0x148] ;  /* 0x00005200ff147b82 */ /* 0x000e620000000800 */
[----:B---3--:R-:W-:Y:S02]  /*a280*/  IMAD R23, R13, R6, R4 ;  /* 0x000000060d177224 */ /* 0x008fe400078e0204 */
[----:B------:R-:W-:-:S05]  /*a290*/  IMAD.MOV.U32 R6, RZ, RZ, 0x1 ;  /* 0x00000001ff067424 */ /* 0x000fca00078e00ff */
[----:B------:R-:W2:Y:S01]  /*a2a0*/  LDC R21, c[0x0][0x600] ;  /* 0x00018000ff157b82 */ /* 0x000ea20000000800 */
[-CC-:B----4-:R-:W-:Y:S02]  /*a2b0*/  SHF.R.U64 R13, R10, R14.reuse, R5.reuse ;  /* 0x0000000e0a0d7219 */ /* 0x190fe40000001205 */
[----:B------:R-:W-:Y:S02]  /*a2c0*/  SHF.R.U32.HI R4, RZ, R14, R5 ;  /* 0x0000000eff047219 */ /* 0x000fe40000011605 */
[----:B------:R3:W4:Y:S03]  /*a2d0*/  F2I.U32.TRUNC.NTZ R14, R7 ;  /* 0x00000007000e7305 */ /* 0x000726000020f000 */
[----:B------:R-:W1:Y:S01]  /*a2e0*/  LDC R26, c[0x0][0x648] ;  /* 0x00019200ff1a7b82 */ /* 0x000e620000000800 */
[-C--:B0-----:R-:W-:Y:S02]  /*a2f0*/  SHF.R.U64 R15, R13, R9.reuse, R4 ;  /* 0x000000090d0f7219 */ /* 0x081fe40000001204 */
[----:B------:R-:W-:-:S02]  /*a300*/  SHF.L.U32 R8, R8, R9, RZ ;  /* 0x0000000908087219 */ /* 0x000fc400000006ff */
[-C--:B------:R-:W-:Y:S01]  /*a310*/  SHF.R.U32.HI R5, RZ, R9.reuse, R4 ;  /* 0x00000009ff057219 */ /* 0x080fe20000011604 */
[----:B------:R-:W-:Y:S01]  /*a320*/  IMAD.MOV.U32 R4, RZ, RZ, R15 ;  /* 0x000000ffff047224 */ /* 0x000fe200078e000f */
[----:B------:R-:W-:Y:S01]  /*a330*/  SHF.L.U32 R22, R6, R9, RZ ;  /* 0x0000000906167219 */ /* 0x000fe200000006ff */
[----:B------:R-:W0:Y:S01]  /*a340*/  LDC R27, c[0x0][0x638] ;  /* 0x00018e00ff1b7b82 */ /* 0x000e220000000800 */
[----:B------:R-:W-:-:S07]  /*a350*/  LOP3.LUT R28, RZ, R8, RZ, 0x33, !PT ;  /* 0x00000008ff1c7212 */ /* 0x000fce00078e33ff */
        /* <DEDUP_REMOVED lines=12> */
.L_x_289:
[----:B------:R-:W-:Y:S01]  /*a420*/  ISETP.NE.AND P0, PT, R2, 0x1, PT ;  /* 0x000000010200780c */ /* 0x000fe20003f05270 */
[----:B--2---:R-:W-:Y:S01]  /*a430*/  VIADD R7, R21, 0xffffffff ;  /* 0xffffffff15077836 */ /* 0x004fe20000000000 */
[----:B-1----:R-:W-:Y:S01]  /*a440*/  SHF.R.U64 R5, R4, R26, R5 ;  /* 0x0000001a04057219 */ /* 0x002fe20000001205 */
[----:B------:R-:W-:Y:S01]  /*a450*/  IMAD.MOV R14, RZ, RZ, -R14 ;  /* 0x000000ffff0e7224 */ /* 0x000fe200078e0a0e */
[----:B------:R-:W-:Y:S01]  /*a460*/  LOP3.LUT R4, R13, R28, RZ, 0xc0, !PT ;  /* 0x0000001c0d047212 */ /* 0x000fe200078ec0ff */
[----:B------:R-:W-:Y:S01]  /*a470*/  IMAD.MOV.U32 R8, RZ, RZ, R12 ;  /* 0x000000ffff087224 */ /* 0x000fe200078e000c */
[----:B------:R-:W-:Y:S01]  /*a480*/  LOP3.LUT R10, R10, R7, RZ, 0xc0, !PT ;  /* 0x000000070a0a7212 */ /* 0x000fe200078ec0ff */
[----:B------:R-:W-:Y:S02]  /*a490*/  IMAD.MOV R6, RZ, RZ, -R5 ;  /* 0x000000ffff067224 */ /* 0x000fe400078e0a05 */
[----:B------:R-:W-:-:S04]  /*a4a0*/  IMAD R4, R22, R5, R4 ;  /* 0x0000000516047224 */ /* 0x000fc800078e0204 */
[----:B------:R-:W-:Y:S02]  /*a4b0*/  @P0 IMAD R23, R20, R14, R3 ;  /* 0x0000000e14170224 */ /* 0x000fe400078e0203 */
[----:B0-----:R-:W-:Y:S02]  /*a4c0*/  IMAD R3, R6, R27, R15 ;  /* 0x0000001b06037224 */ /* 0x001fe400078e020f */
[----:B------:R-:W-:Y:S02]  /*a4d0*/  IMAD R7, R4, R29, R23 ;  /* 0x0000001d04077224 */ /* 0x000fe400078e0217 */
[----:B------:R-:W-:Y:S02]  /*a4e0*/  IMAD R4, R3, R21, R10 ;  /* 0x0000001503047224 */ /* 0x000fe400078e020a */
[----:B------:R-:W-:-:S03]  /*a4f0*/  IMAD.MOV.U32 R6, RZ, RZ, 0x1 ;  /* 0x00000001ff067424 */ /* 0x000fc600078e00ff */
[----:B------:R-:W-:Y:S02]  /*a500*/  SEL R9, R4, R7, !P0 ;  /* 0x0000000704097207 */ /* 0x000fe40004000000 */
[----:B------:R-:W-:-:S07]  /*a510*/  SEL R7, R7, R4, !P0 ;  /* 0x0000000407077207 */ /* 0x000fce0004000000 */
.L_x_287:
[----:B------:R-:W-:-:S08]  /*a520*/  NOP ;  /* 0x0000000000007918 */ /* 0x000fd00000000000 */
[----:B------:R-:W0:-:S00]  /*a530*/  USETMAXREG.DEALLOC.CTAPOOL 0x28 ;  /* 0x00000028000079c8 */ /* 0x000e0000080e0500 */
[----:B0-----:R-:W-:-:S13]  /*a540*/  ISETP.NE.AND P0, PT, R0, RZ, PT ;  /* 0x000000ff0000720c */ /* 0x001fda0003f05270 */
[----:B------:R-:W-:Y:S05]  /*a550*/  @P0 EXIT ;  /* 0x000000000000094d */ /* 0x000fea0003800000 */
[----:B------:R-:W-:Y:S01]  /*a560*/  LOP3.LUT P0, RZ, R6, 0xff, RZ, 0xc0, !PT ;  /* 0x000000ff06ff7812 */ /* 0x000fe2000780c0ff */
[----:B------:R-:W-:Y:S02]  /*a570*/  IMAD.MOV.U32 R3, RZ, RZ, 0x1 ;  /* 0x00000001ff037424 */ /* 0x000fe400078e00ff */
[----:B------:R-:W-:-:S10]  /*a580*/  IMAD.MOV.U32 R0, RZ, RZ, RZ ;  /* 0x000000ffff007224 */ /* 0x000fd400078e00ff */
[----:B------:R-:W-:Y:S05]  /*a590*/  @!P0 BRA `(.L_x_290) ;  /* 0x0000000c00348947 */ /* 0x000fea0003800000 */
[----:B------:R-:W0:Y:S01]  /*a5a0*/  LDC R0, c[0x0][0x28c] ;  /* 0x0000a300ff007b82 */ /* 0x000e220000000800 */
[----:B------:R-:W-:Y:S01]  /*a5b0*/  ULDC UR5, c[0x0][0x600] ;  /* 0x0001800000057ab9 */ /* 0x000fe20000000800 */
[----:B------:R-:W-:Y:S01]  /*a5c0*/  ULDC UR4, c[0x0][0xc] ;  /* 0x0000030000047ab9 */ /* 0x000fe20000000800 */
[----:B------:R-:W-:Y:S01]  /*a5d0*/  UIADD3 UR16, UR5, -0x1, URZ ;  /* 0xffffffff05107890 */ /* 0x000fe2000fffe03f */
[C---:B------:R-:W-:Y:S01]  /*a5e0*/  LOP3.LUT P2, RZ, R18.reuse, 0x7f, RZ, 0xc0, !PT ;  /* 0x0000007f12ff7812 */ /* 0x040fe2000784c0ff */
[----:B------:R-:W-:Y:S01]  /*a5f0*/  ULDC UR6, c[0x0][0x658] ;  /* 0x0001960000067ab9 */ /* 0x000fe20000000800 */
[----:B------:R-:W-:Y:S01]  /*a600*/  ULDC UR5, c[0x0][0x10] ;  /* 0x0000040000057ab9 */ /* 0x000fe20000000800 */
[----:B------:R-:W-:Y:S01]  /*a610*/  UMOV UR7, 0xffffffff ;  /* 0xffffffff00077882 */ /* 0x000fe20000000000 */
[----:B------:R-:W-:Y:S01]  /*a620*/  UMOV UR8, 0x1 ;  /* 0x0000000100087882 */ /* 0x000fe20000000000 */
[----:B------:R-:W-:Y:S01]  /*a630*/  UIMAD.WIDE.U32 UR4, UR4, UR5, URZ ;  /* 0x00000005040472a5 */ /* 0x000fe2000f8e003f */
[----:B------:R-:W-:Y:S01]  /*a640*/  LOP3.LUT P0, RZ, R18, 0x1f, RZ, 0xc0, !PT ;  /* 0x0000001f12ff7812 */ /* 0x000fe2000780c0ff */
[----:B------:R-:W-:Y:S01]  /*a650*/  USHF.L.U32 UR7, UR7, UR6, URZ ;  /* 0x0000000607077299 */ /* 0x000fe2000800063f */
[----:B------:R-:W-:Y:S01]  /*a660*/  BSSY B0, `(.L_x_290) ;  /* 0x00000c0000007945 */ /* 0x000fe20003800000 */
[----:B------:R-:W-:Y:S01]  /*a670*/  USHF.L.U32 UR18, UR8, UR6, URZ ;  /* 0x0000000608127299 */ /* 0x000fe2000800063f */
[----:B------:R-:W-:Y:S01]  /*a680*/  IMAD.MOV.U32 R11, RZ, RZ, 0x1 ;  /* 0x00000001ff0b7424 */ /* 0x000fe200078e00ff */
[----:B------:R-:W-:Y:S01]  /*a690*/  LOP3.LUT R18, R19, 0x2, RZ, 0xfc, !PT ;  /* 0x0000000213127812 */ /* 0x000fe200078efcff */
[----:B------:R-:W-:Y:S01]  /*a6a0*/  ULDC UR6, c[0x0][0x14] ;  /* 0x0000050000067ab9 */ /* 0x000fe20000000800 */
[----:B------:R-:W-:Y:S01]  /*a6b0*/  PLOP3.LUT P0, PT, P0, P2, PT, 0x8a, 0x0 ;  /* 0x000000000000781c */ /* 0x000fe20000705172 */
[----:B------:R-:W-:-:S02]  /*a6c0*/  UIMAD.WIDE.U32 UR20, UR4, UR6, URZ ;  /* 0x00000006041472a5 */ /* 0x000fc4000f8e003f */
[----:B------:R-:W-:Y:S02]  /*a6d0*/  UIMAD UR13, UR5, UR6, URZ ;  /* 0x00000006050d72a4 */ /* 0x000fe4000f8e023f */
[----:B------:R-:W-:Y:S01]  /*a6e0*/  ULOP3.LUT UR17, URZ, UR7, URZ, 0x33, !UPT ;  /* 0x000000073f117292 */ /* 0x000fe2000f8e333f */
[----:B0-----:R-:W-:Y:S01]  /*a6f0*/  VIADD R0, R0, 0x3f ;  /* 0x0000003f00007836 */ /* 0x001fe20000000000 */
[----:B------:R-:W-:Y:S01]  /*a700*/  UIADD3 UR13, UR21, UR13, URZ ;  /* 0x0000000d150d7290 */ /* 0x000fe2000fffe03f */
[----:B------:R-:W-:-:S03]  /*a710*/  ULDC.64 UR22, c[0x0][0x198] ;  /* 0x0000660000167ab9 */ /* 0x000fc60000000a00 */
[----:B------:R-:W-:-:S04]  /*a720*/  SHF.R.S32.HI R3, RZ, 0x1f, R0 ;  /* 0x0000001fff037819 */ /* 0x000fc80000011400 */
[----:B------:R-:W-:Y:S01]  /*a730*/  LEA.HI R3, R3, R0, RZ, 0x6 ;  /* 0x0000000003037211 */ /* 0x000fe200078f30ff */
[----:B------:R-:W-:-:S03]  /*a740*/  IMAD.MOV.U32 R0, RZ, RZ, RZ ;  /* 0x000000ffff007224 */ /* 0x000fc600078e00ff */
[----:B------:R-:W-:Y:S01]  /*a750*/  SHF.R.S32.HI R13, RZ, 0x6, R3 ;  /* 0x00000006ff0d7819 */ /* 0x000fe20000011403 */
[----:B------:R-:W-:-:S04]  /*a760*/  IMAD.MOV.U32 R3, RZ, RZ, 0x1 ;  /* 0x00000001ff037424 */ /* 0x000fc800078e00ff */
[----:B------:R-:W-:-:S07]  /*a770*/  VIADD R10, R13, 0x1 ;  /* 0x000000010d0a7836 */ /* 0x000fce0000000000 */
.L_x_302:
[----:B------:R-:W-:-:S03]  /*a780*/  UMOV UR4, 0xffffffff ;  /* 0xffffffff00047882 */ /* 0x000fc60000000000 */
[----:B------:R-:W-:Y:S05]  /*a790*/  BRA.DIV UR4, `(.L_x_291) ;  /* 0x0000000e04587947 */ /* 0x000fea000b800000 */
[----:B------:R-:W-:-:S13]  /*a7a0*/  ELECT P6, URZ, PT ;  /* 0x00000000003f782f */ /* 0x000fda00038c0000 */
.L_x_311:
[----:B------:R-:W0:Y:S01]  /*a7b0*/  LDC R4, c[0x0][0x28c] ;  /* 0x0000a300ff047b82 */ /* 0x000e220000000800 */
[----:B------:R-:W-:Y:S01]  /*a7c0*/  BSSY B1, `(.L_x_292) ;  /* 0x0000037000017945 */ /* 0x000fe20003800000 */
[----:B0-----:R-:W-:-:S13]  /*a7d0*/  ISETP.LT.OR P6, PT, R4, 0x1, !P6 ;  /* 0x000000010400780c */ /* 0x001fda00077c1670 */
[----:B------:R-:W-:Y:S05]  /*a7e0*/  @P6 BRA `(.L_x_293) ;  /* 0x0000000000d06947 */ /* 0x000fea0003800000 */
[----:B------:R-:W-:Y:S02]  /*a7f0*/  IMAD.SHL.U32 R14, R9, 0x100, RZ ;  /* 0x00000100090e7824 */ /* 0x000fe400078e00ff */
[----:B------:R-:W-:Y:S02]  /*a800*/  IMAD.SHL.U32 R15, R7, 0x80, RZ ;  /* 0x00000080070f7824 */ /* 0x000fe400078e00ff */
[----:B------:R-:W-:Y:S02]  /*a810*/  IMAD.MOV.U32 R20, RZ, RZ, RZ ;  /* 0x000000ffff147224 */ /* 0x000fe400078e00ff */
[----:B------:R-:W-:Y:S02]  /*a820*/  IMAD.MOV.U32 R4, RZ, RZ, R10 ;  /* 0x000000ffff047224 */ /* 0x000fe400078e000a */
[----:B------:R-:W-:Y:S02]  /*a830*/  IMAD.MOV.U32 R5, RZ, RZ, R3 ;  /* 0x000000ffff057224 */ /* 0x000fe400078e0003 */
[----:B------:R-:W-:-:S07]  /*a840*/  IMAD.MOV.U32 R6, RZ, RZ, R0 ;  /* 0x000000ffff067224 */ /* 0x000fce00078e0000 */
.L_x_297:
[----:B------:R-:W0:Y:S01]  /*a850*/  S2R R12, SR_CgaCtaId ;  /* 0x00000000000c7919 */ /* 0x000e220000008800 */
[----:B------:R-:W-:Y:S01]  /*a860*/  MOV R7, 0x400 ;  /* 0x0000040000077802 */ /* 0x000fe20000000f00 */
[----:B------:R-:W1:Y:S03]  /*a870*/  @!P2 LDC R9, c[0x0][0x500] ;  /* 0x00014000ff09ab82 */ /* 0x000e660000000800 */
[----:B0-----:R-:W-:Y:S02]  /*a880*/  LEA R21, R12, R7, 0x18 ;  /* 0x000000070c157211 */ /* 0x001fe400078ec0ff */
[----:B------:R-:W-:-:S03]  /*a890*/  SHF.L.U32 R7, R5, 0x1f, RZ ;  /* 0x0000001f05077819 */ /* 0x000fc600000006ff */
[----:B------:R-:W-:-:S04]  /*a8a0*/  IMAD R12, R6, 0x8, R21 ;  /* 0x00000008060c7824 */ /* 0x000fc800078e0215 */
[----:B------:R-:W0:Y:S02]  /*a8b0*/  SYNCS.PHASECHK.TRANS64.TRYWAIT P1, [R12+URZ+0x10], R7 ;  /* 0x000010070c0075a7 */ /* 0x000e24000802017f */
[----:B01----:R-:W-:Y:S05]  /*a8c0*/  @!P1 BRA `(.L_x_294) ;  /* 0x0000000c002c9947 */ /* 0x003fea0003800000 */
.L_x_312:
[----:B0-----:R-:W-:Y:S01]  /*a8d0*/  PRMT R7, R18, 0x9910, RZ ;  /* 0x0000991012077816 */ /* 0x001fe200000000ff */
[----:B------:R0:W-:Y:S03]  /*a8e0*/  @!P2 SYNCS.ARRIVE.TRANS64 RZ, [R12+URZ], R9 ;  /* 0x000000090cffa9a7 */ /* 0x0001e6000800003f */
[----:B------:R-:W-:-:S13]  /*a8f0*/  ISETP.NE.AND P1, PT, R7, 0x2, PT ;  /* 0x000000020700780c */ /* 0x000fda0003f25270 */
[----:B0-----:R-:W-:Y:S05]  /*a900*/  @P1 BRA `(.L_x_295) ;  /* 0x0000000000041947 */ /* 0x001fea0003800000 */
[----:B------:R-:W-:Y:S01]  /*a910*/  BPT.TRAP 0x1 ;  /* 0x000000040000795c */ /* 0x000fe20000300000 */
.L_x_295:
[----:B------:R-:W-:Y:S05]  /*a920*/  @P0 BRA `(.L_x_296) ;  /* 0x0000000000040947 */ /* 0x000fea0003800000 */
[----:B------:R-:W-:Y:S01]  /*a930*/  BPT.TRAP 0x1 ;  /* 0x000000040000795c */ /* 0x000fe20000300000 */
.L_x_296:
[--C-:B------:R-:W-:Y:S01]  /*a940*/  IMAD R7, R6, 0x4000, R21.reuse ;  /* 0x0000400006077824 */ /* 0x100fe200078e0215 */
[----:B------:R-:W-:Y:S01]  /*a950*/  R2UR UR9, R12 ;  /* 0x000000000c0972ca */ /* 0x000fe200000e0000 */
[----:B------:R-:W-:Y:S01]  /*a960*/  IMAD R21, R6, 0x8000, R21 ;  /* 0x0000800006157824 */ /* 0x000fe200078e0215 */
[----:B------:R-:W-:Y:S01]  /*a970*/  UIADD3 UR4, UP0, UR22, 0xf0, URZ ;  /* 0x000000f016047890 */ /* 0x000fe2000ff1e03f */
[----:B------:R-:W-:Y:S01]  /*a980*/  VIADD R4, R4, 0xffffffff ;  /* 0xffffffff04047836 */ /* 0x000fe20000000000 */
[----:B------:R-:W-:Y:S01]  /*a990*/  R2UR UR5, R7 ;  /* 0x00000000070572ca */ /* 0x000fe200000e0000 */
[----:B------:R-:W-:Y:S01]  /*a9a0*/  UIADD3 UR24, UP1, UR22, 0x1f0, URZ ;  /* 0x000001f016187890 */ /* 0x000fe2000ff3e03f */
[----:B------:R-:W-:Y:S01]  /*a9b0*/  R2UR UR8, R21 ;  /* 0x00000000150872ca */ /* 0x000fe200000e0000 */
[----:B------:R-:W-:Y:S01]  /*a9c0*/  VIADD R6, R6, 0x1 ;  /* 0x0000000106067836 */ /* 0x000fe20000000000 */
[----:B------:R-:W-:Y:S01]  /*a9d0*/  R2UR UR11, R15 ;  /* 0x000000000f0b72ca */ /* 0x000fe200000e0000 */
[----:B------:R-:W-:Y:S01]  /*a9e0*/  UIADD3.X UR25, URZ, UR23, URZ, UP1, !UPT ;  /* 0x000000173f197290 */ /* 0x000fe20008ffe43f */
[----:B------:R-:W-:Y:S01]  /*a9f0*/  R2UR UR10, R20 ;  /* 0x00000000140a72ca */ /* 0x000fe200000e0000 */
[----:B------:R-:W-:Y:S01]  /*aa00*/  UMOV UR6, 0x0 ;  /* 0x0000000000067882 */ /* 0x000fe20000000000 */
[----:B------:R-:W-:Y:S01]  /*aa10*/  R2UR UR12, R8 ;  /* 0x00000000080c72ca */ /* 0x000fe200000e0000 */
[----:B------:R-:W-:Y:S01]  /*aa20*/  UMOV UR7, 0x10000000 ;  /* 0x1000000000077882 */ /* 0x000fe20000000000 */
[----:B------:R-:W-:Y:S01]  /*aa30*/  R2UR UR19, R14 ;  /* 0x000000000e1372ca */ /* 0x000fe200000e0000 */
[----:B------:R-:W-:Y:S01]  /*aa40*/  VIADD R20, R20, 0x40 ;  /* 0x0000004014147836 */ /* 0x000fe20000000000 */
[----:B------:R-:W-:Y:S01]  /*aa50*/  ISETP.GT.AND P3, PT, R4, 0x1, PT ;  /* 0x000000010400780c */ /* 0x000fe20003f64270 */
[----:B------:R-:W-:Y:S01]  /*aa60*/  UIADD3 UR14, UR5, 0x100, URZ ;  /* 0x00000100050e7890 */ /* 0x000fe2000fffe03f */
[----:B------:R-:W-:Y:S01]  /*aa70*/  ISETP.NE.AND P1, PT, R6, 0x2, PT ;  /* 0x000000020600780c */ /* 0x000fe20003f25270 */
[----:B------:R-:W-:-:S02]  /*aa80*/  UIADD3.X UR5, URZ, UR23, URZ, UP0, !UPT ;  /* 0x000000173f057290 */ /* 0x000fc400087fe43f */
[----:B------:R-:W-:Y:S01]  /*aa90*/  UIADD3 UR15, UR8, 0x8100, URZ ;  /* 0x00008100080f7890 */ /* 0x000fe2000fffe03f */
[----:B------:R-:W-:Y:S02]  /*aaa0*/  SEL R12, RZ, 0x1, P1 ;  /* 0x00000001ff0c7807 */ /* 0x000fe40000800000 */
[----:B------:R-:W-:Y:S01]  /*aab0*/  UMOV UR8, UR14 ;  /* 0x0000000e00087c82 */ /* 0x000fe20008000000 */
[----:B------:R-:W-:Y:S02]  /*aac0*/  SEL R6, R6, RZ, P1 ;  /* 0x000000ff06067207 */ /* 0x000fe40000800000 */
[----:B------:R-:W-:Y:S01]  /*aad0*/  LOP3.LUT R5, R5, R12, RZ, 0x3c, !PT ;  /* 0x0000000c05057212 */ /* 0x000fe200078e3cff */
[----:B------:R0:W-:Y:S02]  /*aae0*/  UTMALDG.3D [UR8], [UR4], desc[UR6] ;  /* 0x00000608040075b4 */ /* 0x0001e40008011000 */
[----:B0-----:R-:W-:Y:S01]  /*aaf0*/  UMOV UR8, UR15 ;  /* 0x0000000f00087c82 */ /* 0x001fe20008000000 */
[----:B------:R-:W-:-:S02]  /*ab00*/  UMOV UR11, UR19 ;  /* 0x00000013000b7c82 */ /* 0x000fc40008000000 */
[----:B------:R0:W-:Y:S02]  /*ab10*/  UTMALDG.3D [UR8], [UR24], desc[UR6] ;  /* 0x00000608180075b4 */ /* 0x0001e40008011000 */
[----:B0-----:R-:W-:Y:S05]  /*ab20*/  @P3 BRA `(.L_x_297) ;  /* 0xfffffffc00483947 */ /* 0x001fea000383ffff */
.L_x_293:
[----:B------:R-:W-:Y:S05]  /*ab30*/  BSYNC B1 ;  /* 0x0000000000017941 */ /* 0x000fea0003800000 */
.L_x_292:
[----:B------:R-:W-:Y:S01]  /*ab40*/  LOP3.LUT P3, RZ, R11, 0xff, RZ, 0xc0, !PT ;  /* 0x000000ff0bff7812 */ /* 0x000fe2000786c0ff */
[----:B------:R-:W-:Y:S01]  /*ab50*/  IMAD.IADD R0, R13, 0x1, R0 ;  /* 0x000000010d007824 */ /* 0x000fe200078e0200 */
[----:B------:R-:W-:Y:S01]  /*ab60*/  IADD3 R16, P4, R16, UR20, RZ ;  /* 0x0000001410107c10 */ /* 0x000fe2000ff9e0ff */
[----:B------:R-:W-:Y:S01]  /*ab70*/  ULDC.64 UR4, c[0x0][0x650] ;  /* 0x0001940000047ab9 */ /* 0x000fe20000000a00 */
[----:B------:R-:W-:Y:S01]  /*ab80*/  BSSY B1, `(.L_x_298) ;  /* 0x000006b000017945 */ /* 0x000fe20003800000 */
[----:B------:R-:W-:Y:S01]  /*ab90*/  IMAD.MOV.U32 R7, RZ, RZ, -0x1 ;  /* 0xffffffffff077424 */ /* 0x000fe200078e00ff */
[----:B------:R-:W-:Y:S01]  /*aba0*/  SHF.R.U32.HI R4, RZ, 0x1, R0 ;  /* 0x00000001ff047819 */ /* 0x000fe20000011600 */
[----:B------:R-:W-:Y:S01]  /*abb0*/  IMAD.MOV.U32 R9, RZ, RZ, -0x1 ;  /* 0xffffffffff097424 */ /* 0x000fe200078e00ff */
[----:B------:R-:W-:Y:S01]  /*abc0*/  ISETP.GT.U32.AND P1, PT, R0, 0x1, PT ;  /* 0x000000010000780c */ /* 0x000fe20003f24070 */
[----:B------:R-:W-:Y:S01]  /*abd0*/  IMAD.MOV.U32 R8, RZ, RZ, -0x1 ;  /* 0xffffffffff087424 */ /* 0x000fe200078e00ff */
[----:B------:R-:W-:-:S02]  /*abe0*/  LOP3.LUT R4, R4, 0x1, RZ, 0xc0, !PT ;  /* 0x0000000104047812 */ /* 0x000fc400078ec0ff */
[----:B------:R-:W-:Y:S01]  /*abf0*/  ISETP.LT.U32.AND P1, PT, R13, 0x2, P1 ;  /* 0x000000020d00780c */ /* 0x000fe20000f21070 */
[----:B------:R-:W0:Y:S01]  /*ac00*/  @P3 S2R R6, SR_CgaCtaId ;  /* 0x0000000000063919 */ /* 0x000e220000008800 */
[----:B------:R-:W-:Y:S02]  /*ac10*/  @P3 MOV R5, 0x400 ;  /* 0x0000040000053802 */ /* 0x000fe40000000f00 */
[----:B------:R-:W-:Y:S02]  /*ac20*/  IADD3.X R17, R17, UR13, RZ, P4, !PT ;  /* 0x0000000d11117c10 */ /* 0x000fe4000a7fe4ff */
[----:B------:R-:W-:Y:S02]  /*ac30*/  ISETP.GE.U32.AND P4, PT, R16, UR4, PT ;  /* 0x0000000410007c0c */ /* 0x000fe4000bf86070 */
[----:B------:R-:W-:Y:S02]  /*ac40*/  LOP3.LUT R0, R0, 0x1, RZ, 0xc0, !PT ;  /* 0x0000000100007812 */ /* 0x000fe400078ec0ff */
[----:B------:R-:W-:-:S02]  /*ac50*/  PRMT R11, RZ, 0x7610, R11 ;  /* 0x00007610ff0b7816 */ /* 0x000fc4000000000b */
[----:B0-----:R-:W-:-:S04]  /*ac60*/  @P3 LEA R5, R6, R5, 0x18 ;  /* 0x0000000506053211 */ /* 0x001fc800078ec0ff */
[----:B------:R0:W-:Y:S01]  /*ac70*/  @P3 SYNCS.ARRIVE.TRANS64.A1T0 RZ, [R5+URZ+0x38], RZ ;  /* 0x000038ff05ff39a7 */ /* 0x0001e2000810003f */
[----:B------:R-:W-:Y:S02]  /*ac80*/  ISETP.NE.U32.AND P3, PT, R4, 0x1, PT ;  /* 0x000000010400780c */ /* 0x000fe40003f65070 */
[----:B------:R-:W-:Y:S02]  /*ac90*/  SEL R4, RZ, 0x1, !P1 ;  /* 0x00000001ff047807 */ /* 0x000fe40004800000 */
[----:B------:R-:W-:Y:S02]  /*aca0*/  ISETP.GE.U32.AND.EX P1, PT, R17, UR5, PT, P4 ;  /* 0x0000000511007c0c */ /* 0x000fe4000bf26140 */
[----:B------:R-:W-:-:S04]  /*acb0*/  ISETP.GT.U32.AND P3, PT, R13, 0x1, !P3 ;  /* 0x000000010d00780c */ /* 0x000fc80005f64070 */
[----:B0-----:R-:W-:-:S04]  /*acc0*/  SEL R5, RZ, 0x1, !P3 ;  /* 0x00000001ff057807 */ /* 0x001fc80005800000 */
[--C-:B------:R-:W-:Y:S02]  /*acd0*/  LOP3.LUT R3, R5, R3, R4.reuse, 0x96, !PT ;  /* 0x0000000305037212 */ /* 0x100fe400078e9604 */
[----:B------:R-:W-:Y:S01]  /*ace0*/  PRMT R4, RZ, 0x7610, R4 ;  /* 0x00007610ff047816 */ /* 0x000fe20000000004 */
[----:B------:R-:W-:Y:S06]  /*acf0*/  @P1 BRA `(.L_x_299) ;  /* 0x00000004004c1947 */ /* 0x000fec0003800000 */
[----:B------:R-:W-:Y:S01]  /*ad00*/  ULDC.64 UR4, c[0x0][0x628] ;  /* 0x00018a0000047ab9 */ /* 0x000fe20000000a00 */
[----:B------:R-:W0:Y:S01]  /*ad10*/  S2R R14, SR_CTAID.X ;  /* 0x00000000000e7919 */ /* 0x000e220000002500 */
[----:B------:R-:W-:Y:S01]  /*ad20*/  ISETP.NE.U32.AND P1, PT, RZ, UR4, PT ;  /* 0x00000004ff007c0c */ /* 0x000fe2000bf25070 */
[----:B------:R-:W-:Y:S01]  /*ad30*/  ULDC UR7, c[0x0][0x630] ;  /* 0x00018c0000077ab9 */ /* 0x000fe20000000800 */
[----:B------:R-:W-:Y:S01]  /*ad40*/  IMAD.MOV.U32 R4, RZ, RZ, R16 ;  /* 0x000000ffff047224 */ /* 0x000fe200078e0010 */
[----:B------:R-:W1:Y:S01]  /*ad50*/  S2R R12, SR_CTAID.Y ;  /* 0x00000000000c7919 */ /* 0x000e620000002600 */
[----:B------:R-:W-:Y:S01]  /*ad60*/  ISETP.NE.AND.EX P1, PT, RZ, UR5, PT, P1 ;  /* 0x00000005ff007c0c */ /* 0x000fe2000bf25310 */
[----:B------:R-:W-:-:S12]  /*ad70*/  IMAD.MOV.U32 R5, RZ, RZ, R17 ;  /* 0x000000ffff057224 */ /* 0x000fd800078e0011 */
[----:B------:R-:W-:Y:S05]  /*ad80*/  @!P1 BRA `(.L_x_300) ;  /* 0x0000000000289947 */ /* 0x000fea0003800000 */
[----:B------:R-:W-:Y:S02]  /*ad90*/  ULDC UR6, c[0x0][0x634] ;  /* 0x00018d0000067ab9 */ /* 0x000fe40000000800 */
[----:B------:R-:W-:-:S05]  /*ada0*/  IADD3 R9, P1, R16, UR6, RZ ;  /* 0x0000000610097c10 */ /* 0x000fca000ff3e0ff */
[----:B------:R-:W-:-:S04]  /*adb0*/  IMAD.X R15, RZ, RZ, R17, P1 ;  /* 0x000000ffff0f7224 */ /* 0x000fc800008e0611 */
[----:B------:R-:W-:-:S04]  /*adc0*/  IMAD.WIDE.U32 R6, R15, UR4, RZ ;  /* 0x000000040f067c25 */ /* 0x000fc8000f8e00ff */
[----:B------:R-:W-:-:S04]  /*add0*/  IMAD.WIDE.U32 R6, P1, R9, UR5, R6 ;  /* 0x0000000509067c25 */ /* 0x000fc8000f820006 */
[----:B------:R-:W-:-:S04]  /*ade0*/  IMAD.WIDE.U32 R8, R9, UR4, RZ ;  /* 0x0000000409087c25 */ /* 0x000fc8000f8e00ff */
[----:B------:R-:W-:Y:S01]  /*adf0*/  IMAD.X R5, RZ, RZ, RZ, P1 ;  /* 0x000000ffff057224 */ /* 0x000fe200008e06ff */
[----:B------:R-:W-:Y:S01]  /*ae00*/  IADD3 RZ, P1, R9, R6, RZ ;  /* 0x0000000609ff7210 */ /* 0x000fe20007f3e0ff */
[----:B------:R-:W-:-:S04]  /*ae10*/  IMAD.MOV.U32 R4, RZ, RZ, R7 ;  /* 0x000000ffff047224 */ /* 0x000fc800078e0007 */
[----:B------:R-:W-:-:S08]  /*ae20*/  IMAD.WIDE.U32.X R4, R15, UR5, R4, P1 ;  /* 0x000000050f047c25 */ /* 0x000fd000088e0404 */
.L_x_300:
[--C-:B------:R-:W-:Y:S01]  /*ae30*/  SHF.R.U64 R8, R4, UR7, R5.reuse ;  /* 0x0000000704087c19 */ /* 0x100fe20008001205 */
[----:B------:R-:W-:Y:S01]  /*ae40*/  ULDC.64 UR4, c[0x0][0x620] ;  /* 0x0001880000047ab9 */ /* 0x000fe20000000a00 */
[----:B------:R-:W-:Y:S01]  /*ae50*/  SHF.R.U32.HI R4, RZ, UR7, R5 ;  /* 0x00000007ff047c19 */ /* 0x000fe20008011605 */
[----:B------:R-:W2:Y:S01]  /*ae60*/  LDC R25, c[0x0][0x144] ;  /* 0x00005100ff197b82 */ /* 0x000ea20000000800 */
[----:B------:R-:W-:Y:S01]  /*ae70*/  IADD3 R7, P1, RZ, -R8, RZ ;  /* 0x80000008ff077210 */ /* 0x000fe20007f3e0ff */
[----:B------:R-:W-:Y:S01]  /*ae80*/  ULDC.64 UR8, c[0x0][0x640] ;  /* 0x0001900000087ab9 */ /* 0x000fe20000000a00 */
[----:B0-----:R-:W-:Y:S01]  /*ae90*/  I2FP.F32.U32 R9, R14 ;  /* 0x0000000e00097245 */ /* 0x001fe20000201000 */
[----:B------:R-:W-:Y:S02]  /*aea0*/  ULDC UR6, c[0x0][0x608] ;  /* 0x0001820000067ab9 */ /* 0x000fe40000000800 */
[----:B------:R-:W-:Y:S01]  /*aeb0*/  IMAD.X R4, RZ, RZ, ~R4, P1 ;  /* 0x000000ffff047224 */ /* 0x000fe200008e0e04 */
[----:B------:R-:W-:Y:S01]  /*aec0*/  ISETP.NE.U32.AND P1, PT, RZ, UR8, PT ;  /* 0x00000008ff007c0c */ /* 0x000fe2000bf25070 */
[----:B------:R-:W0:Y:S02]  /*aed0*/  LDC R21, c[0x0][0x148] ;  /* 0x00005200ff157b82 */ /* 0x000e240000000800 */
[----:B------:R-:W-:Y:S01]  /*aee0*/  IMAD R6, R4, UR4, RZ ;  /* 0x0000000404067c24 */ /* 0x000fe2000f8e02ff */
[----:B------:R-:W-:Y:S01]  /*aef0*/  ISETP.NE.AND.EX P1, PT, RZ, UR9, PT, P1 ;  /* 0x00000009ff007c0c */ /* 0x000fe2000bf25310 */
[----:B------:R-:W-:Y:S01]  /*af00*/  IMAD.WIDE.U32 R4, R7, UR4, R16 ;  /* 0x0000000407047c25 */ /* 0x000fe2000f8e0010 */
[----:B------:R-:W-:-:S03]  /*af10*/  ULDC UR4, c[0x0][0x150] ;  /* 0x0000540000047ab9 */ /* 0x000fc60000000800 */
[----:B------:R-:W-:Y:S02]  /*af20*/  IMAD R7, R7, UR5, R6 ;  /* 0x0000000507077c24 */ /* 0x000fe4000f8e0206 */
[----:B------:R-:W-:Y:S01]  /*af30*/  FMUL R6, R9, UR4 ;  /* 0x0000000409067c20 */ /* 0x000fe20008400000 */
[----:B------:R-:W-:Y:S01]  /*af40*/  ULDC UR4, c[0x0][0x618] ;  /* 0x0001860000047ab9 */ /* 0x000fe20000000800 */
[----:B------:R-:W-:Y:S01]  /*af50*/  ULDC UR5, c[0x0][0x154] ;  /* 0x0000550000057ab9 */ /* 0x000fe20000000800 */
[----:B------:R-:W-:-:S03]  /*af60*/  IMAD.IADD R5, R5, 0x1, R7 ;  /* 0x0000000105057824 */ /* 0x000fc600078e0207 */
[----:B------:R-:W3:Y:S02]  /*af70*/  F2I.U32.TRUNC.NTZ R6, R6 ;  /* 0x0000000600067305 */ /* 0x000ee4000020f000 */
[----:B------:R-:W-:Y:S02]  /*af80*/  SHF.R.U64 R9, R4, UR4, R5 ;  /* 0x0000000404097c19 */ /* 0x000fe40008001205 */
[----:B-1----:R-:W-:-:S05]  /*af90*/  I2FP.F32.U32 R4, R12 ;  /* 0x0000000c00047245 */ /* 0x002fca0000201000 */
[----:B------:R-:W-:Y:S01]  /*afa0*/  FMUL R22, R4, UR5 ;  /* 0x0000000504167c20 */ /* 0x000fe20008400000 */
[----:B------:R-:W-:Y:S01]  /*afb0*/  SHF.R.U32.HI R4, RZ, UR4, R5 ;  /* 0x00000004ff047c19 */ /* 0x000fe20008011605 */
[----:B------:R-:W-:-:S03]  /*afc0*/  ULDC UR4, c[0x0][0x658] ;  /* 0x0001960000047ab9 */ /* 0x000fc60000000800 */
[--C-:B------:R-:W-:Y:S01]  /*afd0*/  SHF.R.U64 R20, R9, UR6, R4.reuse ;  /* 0x0000000609147c19 */ /* 0x100fe20008001204 */
[----:B------:R-:W1:Y:S01]  /*afe0*/  F2I.U32.TRUNC.NTZ R22, R22 ;  /* 0x0000001600167305 */ /* 0x000e62000020f000 */
[----:B------:R-:W-:Y:S01]  /*aff0*/  SHF.R.U32.HI R5, RZ, UR6, R4 ;  /* 0x00000006ff057c19 */ /* 0x000fe20008011604 */
[----:B---3--:R-:W-:-:S03]  /*b000*/  IMAD.MOV R6, RZ, RZ, -R6 ;  /* 0x000000ffff067224 */ /* 0x008fc600078e0a06 */
[--C-:B------:R-:W-:Y:S01]  /*b010*/  SHF.R.U64 R15, R20, UR4, R5.reuse ;  /* 0x00000004140f7c19 */ /* 0x100fe20008001205 */
[----:B--2---:R-:W-:Y:S01]  /*b020*/  IMAD R14, R25, R6, R14 ;  /* 0x00000006190e7224 */ /* 0x004fe200078e020e */
[----:B------:R-:W-:-:S03]  /*b030*/  SHF.R.U32.HI R23, RZ, UR4, R5 ;  /* 0x00000004ff177c19 */ /* 0x000fc60008011605 */
[----:B------:R-:W-:Y:S02]  /*b040*/  IMAD.MOV.U32 R4, RZ, RZ, R15 ;  /* 0x000000ffff047224 */ /* 0x000fe400078e000f */
[----:B------:R-:W-:Y:S01]  /*b050*/  IMAD.MOV.U32 R5, RZ, RZ, R23 ;  /* 0x000000ffff057224 */ /* 0x000fe200078e0017 */
[----:B-1----:R-:W-:Y:S06]  /*b060*/  @!P1 BRA `(.L_x_301) ;  /* 0x0000000000289947 */ /* 0x002fec0003800000 */
[----:B------:R-:W-:Y:S02]  /*b070*/  ULDC UR4, c[0x0][0x64c] ;  /* 0x0001930000047ab9 */ /* 0x000fe40000000800 */
[----:B------:R-:W-:-:S05]  /*b080*/  IADD3 R5, P1, R15, UR4, RZ ;  /* 0x000000040f057c10 */ /* 0x000fca000ff3e0ff */
[----:B------:R-:W-:-:S04]  /*b090*/  IMAD.X R23, RZ, RZ, R23, P1 ;  /* 0x000000ffff177224 */ /* 0x000fc800008e0617 */
[----:B------:R-:W-:-:S04]  /*b0a0*/  IMAD.WIDE.U32 R6, R23, UR8, RZ ;  /* 0x0000000817067c25 */ /* 0x000fc8000f8e00ff */
[----:B------:R-:W-:-:S04]  /*b0b0*/  IMAD.WIDE.U32 R6, P1, R5, UR9, R6 ;  /* 0x0000000905067c25 */ /* 0x000fc8000f820006 */
[----:B------:R-:W-:-:S04]  /*b0c0*/  IMAD.WIDE.U32 R4, R5, UR8, RZ ;  /* 0x0000000805047c25 */ /* 0x000fc8000f8e00ff */
[----:B------:R-:W-:Y:S01]  /*b0d0*/  IMAD.MOV.U32 R4, RZ, RZ, R7 ;  /* 0x000000ffff047224 */ /* 0x000fe200078e0007 */
[----:B------:R-:W-:Y:S01]  /*b0e0*/  IADD3 RZ, P3, R5, R6, RZ ;  /* 0x0000000605ff7210 */ /* 0x000fe20007f7e0ff */
[----:B------:R-:W-:-:S04]  /*b0f0*/  IMAD.X R5, RZ, RZ, RZ, P1 ;  /* 0x000000ffff057224 */ /* 0x000fc800008e06ff */
[----:B------:R-:W-:-:S08]  /*b100*/  IMAD.WIDE.U32.X R4, R23, UR9, R4, P3 ;  /* 0x0000000917047c25 */ /* 0x000fd000098e0404 */
.L_x_301:
[----:B------:R-:W-:Y:S01]  /*b110*/  ISETP.NE.AND P1, PT, R2, 0x1, PT ;  /* 0x000000010200780c */ /* 0x000fe20003f25270 */
[----:B------:R-:W-:Y:S01]  /*b120*/  ULDC UR4, c[0x0][0x648] ;  /* 0x0001920000047ab9 */ /* 0x000fe20000000800 */
[----:B------:R-:W-:Y:S01]  /*b130*/  LOP3.LUT R20, R20, UR17, RZ, 0xc0, !PT ;  /* 0x0000001114147c12 */ /* 0x000fe2000f8ec0ff */
[----:B------:R-:W-:Y:S01]  /*b140*/  IMAD.MOV R22, RZ, RZ, -R22 ;  /* 0x000000ffff167224 */ /* 0x000fe200078e0a16 */
[----:B------:R-:W-:Y:S01]  /*b150*/  SHF.R.U64 R5, R4, UR4, R5 ;  /* 0x0000000404057c19 */ /* 0x000fe20008001205 */
[----:B------:R-:W-:Y:S01]  /*b160*/  ULDC UR4, c[0x0][0x638] ;  /* 0x00018e0000047ab9 */ /* 0x000fe20000000800 */
[----:B------:R-:W-:Y:S01]  /*b170*/  LOP3.LUT R6, R9, UR16, RZ, 0xc0, !PT ;  /* 0x0000001009067c12 */ /* 0x000fe2000f8ec0ff */
[----:B------:R-:W-:Y:S02]  /*b180*/  ULDC UR5, c[0x0][0x610] ;  /* 0x0001840000057ab9 */ /* 0x000fe40000000800 */
[----:B------:R-:W-:Y:S02]  /*b190*/  IMAD.MOV R4, RZ, RZ, -R5 ;  /* 0x000000ffff047224 */ /* 0x000fe400078e0a05 */
[----:B------:R-:W-:-:S02]  /*b1a0*/  IMAD R5, R5, UR18, R20 ;  /* 0x0000001205057c24 */ /* 0x000fc4000f8e0214 */
[----:B0-----:R-:W-:Y:S02]  /*b1b0*/  @P1 IMAD R14, R21, R22, R12 ;  /* 0x00000016150e1224 */ /* 0x001fe400078e020c */
[----:B------:R-:W-:Y:S01]  /*b1c0*/  IMAD R15, R4, UR4, R15 ;  /* 0x00000004040f7c24 */ /* 0x000fe2000f8e020f */
[----:B------:R-:W-:Y:S01]  /*b1d0*/  ULDC UR4, c[0x0][0x600] ;  /* 0x0001800000047ab9 */ /* 0x000fe20000000800 */
[----:B------:R-:W-:Y:S02]  /*b1e0*/  IMAD R14, R5, UR5, R14 ;  /* 0x00000005050e7c24 */ /* 0x000fe4000f8e020e */
[----:B------:R-:W-:Y:S02]  /*b1f0*/  IMAD R15, R15, UR4, R6 ;  /* 0x000000040f0f7c24 */ /* 0x000fe4000f8e0206 */
[----:B------:R-:W-:-:S03]  /*b200*/  IMAD.MOV.U32 R4, RZ, RZ, 0x1 ;  /* 0x00000001ff047424 */ /* 0x000fc600078e00ff */
[----:B------:R-:W-:Y:S02]  /*b210*/  SEL R9, R15, R14, !P1 ;  /* 0x0000000e0f097207 */ /* 0x000fe40004800000 */
[----:B------:R-:W-:-:S07]  /*b220*/  SEL R7, R14, R15, !P1 ;  /* 0x0000000f0e077207 */ /* 0x000fce0004800000 */
.L_x_299:
[----:B------:R-:W-:Y:S05]  /*b230*/  BSYNC B1 ;  /* 0x0000000000017941 */ /* 0x000fea0003800000 */
.L_x_298:
[----:B------:R-:W-:-:S13]  /*b240*/  LOP3.LUT P1, RZ, R4, 0xff, RZ, 0xc0, !PT ;  /* 0x000000ff04ff7812 */ /* 0x000fda000782c0ff */
[----:B------:R-:W-:Y:S05]  /*b250*/  @P1 BRA `(.L_x_302) ;  /* 0xfffffff400481947 */ /* 0x000fea000383ffff */
[----:B------:R-:W-:Y:S05]  /*b260*/  BSYNC B0 ;  /* 0x0000000000007941 */ /* 0x000fea0003800000 */
.L_x_290:
[----:B------:R-:W-:-:S03]  /*b270*/  UMOV UR4, 0xffffffff ;  /* 0xffffffff00047882 */ /* 0x000fc60000000000 */
[----:B------:R-:W-:Y:S05]  /*b280*/  BRA.DIV UR4, `(.L_x_303) ;  /* 0x0000000204d07947 */ /* 0x000fea000b800000 */
[----:B------:R-:W-:-:S13]  /*b290*/  ELECT P6, URZ, PT ;  /* 0x00000000003f782f */ /* 0x000fda00038c0000 */
.L_x_315:
[----:B------:R-:W-:Y:S04]  /*b2a0*/  BSSY B0, `(.L_x_304) ;  /* 0x0000019000007945 */ /* 0x000fe80003800000 */
[----:B------:R-:W-:Y:S05]  /*b2b0*/  @!P6 BRA `(.L_x_305) ;  /* 0x00000000005ce947 */ /* 0x000fea0003800000 */
[----:B------:R-:W-:-:S04]  /*b2c0*/  LOP3.LUT R19, R19, 0x2, RZ, 0xfc, !PT ;  /* 0x0000000213137812 */ /* 0x000fc800078efcff */
[----:B------:R-:W-:-:S13]  /*b2d0*/  ISETP.NE.AND P0, PT, R19, 0x3, PT ;  /* 0x000000031300780c */ /* 0x000fda0003f05270 */
[----:B------:R-:W-:Y:S05]  /*b2e0*/  @!P0 BRA `(.L_x_306) ;  /* 0x0000000000048947 */ /* 0x000fea0003800000 */
[----:B------:R-:W-:Y:S01]  /*b2f0*/  BPT.TRAP 0x1 ;  /* 0x000000040000795c */ /* 0x000fe20000300000 */
.L_x_306:
[----:B------:R-:W0:Y:S01]  /*b300*/  S2R R5, SR_CgaCtaId ;  /* 0x0000000000057919 */ /* 0x000e220000008800 */
[----:B------:R-:W-:Y:S02]  /*b310*/  MOV R2, 0x400 ;  /* 0x0000040000027802 */ /* 0x000fe40000000f00 */
[----:B------:R-:W-:Y:S02]  /*b320*/  SHF.L.U32 R4, R3, 0x1f, RZ ;  /* 0x0000001f03047819 */ /* 0x000fe400000006ff */
[----:B0-----:R-:W-:-:S05]  /*b330*/  LEA R5, R5, R2, 0x18 ;  /* 0x0000000205057211 */ /* 0x001fca00078ec0ff */
[----:B------:R-:W-:-:S04]  /*b340*/  VIADD R5, R5, 0x10 ;  /* 0x0000001005057836 */ /* 0x000fc80000000000 */
[C---:B------:R-:W-:Y:S02]  /*b350*/  IMAD R7, R0.reuse, 0x8, R5 ;  /* 0x0000000800077824 */ /* 0x040fe400078e0205 */
[----:B------:R-:W-:Y:S02]  /*b360*/  VIADD R0, R0, 0x1 ;  /* 0x0000000100007836 */ /* 0x000fe40000000000 */
[----:B------:R-:W0:Y:S03]  /*b370*/  SYNCS.PHASECHK.TRANS64.TRYWAIT P0, [R7+URZ], R4 ;  /* 0x00000004070075a7 */ /* 0x000e26000800017f */
[----:B------:R-:W-:-:S04]  /*b380*/  ISETP.NE.AND P1, PT, R0, 0x2, PT ;  /* 0x000000020000780c */ /* 0x000fc80003f25270 */
[----:B------:R-:W-:Y:S02]  /*b390*/  SEL R2, RZ, 0x1, P1 ;  /* 0x00000001ff027807 */ /* 0x000fe40000800000 */
[----:B------:R-:W-:Y:S02]  /*b3a0*/  SEL R0, R0, RZ, P1 ;  /* 0x000000ff00007207 */ /* 0x000fe40000800000 */
[----:B------:R-:W-:Y:S01]  /*b3b0*/  LOP3.LUT R2, R3, R2, RZ, 0x3c, !PT ;  /* 0x0000000203027212 */ /* 0x000fe200078e3cff */
[----:B0-----:R-:W-:Y:S06]  /*b3c0*/  @!P0 BRA `(.L_x_307) ;  /* 0x0000000000a08947 */ /* 0x001fec0003800000 */
.L_x_316:
[----:B------:R-:W-:Y:S01]  /*b3d0*/  IMAD R5, R0, 0x8, R5 ;  /* 0x0000000800057824 */ /* 0x000fe200078e0205 */
[----:B------:R-:W-:-:S07]  /*b3e0*/  SHF.L.U32 R0, R2, 0x1f, RZ ;  /* 0x0000001f02007819 */ /* 0x000fce00000006ff */
.L_x_308:
[----:B-1----:R1:W2:Y:S02]  /*b3f0*/  SYNCS.PHASECHK.TRANS64.TRYWAIT P0, [R5+URZ], R0 ;  /* 0x00000000050075a7 */ /* 0x0022a4000800017f */
[----:B--2---:R-:W-:Y:S05]  /*b400*/  @!P0 NANOSLEEP.SYNCS 0x989680 ;  /* 0x009896800000895d */ /* 0x004fea0003900000 */
[----:B------:R-:W2:Y:S02]  /*b410*/  @!P0 SYNCS.PHASECHK.TRANS64 P0, [R5+URZ], R0 ;  /* 0x00000000050085a7 */ /* 0x000ea4000800007f */
[----:B--2---:R-:W-:Y:S05]  /*b420*/  @!P0 BRA `(.L_x_308) ;  /* 0xfffffffc00f08947 */ /* 0x004fea000383ffff */
.L_x_305:
[----:B------:R-:W-:Y:S05]  /*b430*/  BSYNC B0 ;  /* 0x0000000000007941 */ /* 0x000fea0003800000 */
.L_x_304:
[----:B------:R-:W-:Y:S05]  /*b440*/  EXIT ;  /* 0x000000000000794d */ /* 0x000fea0003800000 */
.L_x_17:
[----:B---3--:R3:W4:Y:S02]  /*b450*/  SYNCS.PHASECHK.TRANS64.TRYWAIT P1, [R3+URZ], R0 ;  /* 0x00000000030075a7 */ /* 0x008724000802017f */
[----:B----4-:R-:W-:Y:S05]  /*b460*/  @!P1 NANOSLEEP.SYNCS 0x989680 ;  /* 0x009896800000995d */ /* 0x010fea0003900000 */
[----:B------:R-:W4:Y:S02]  /*b470*/  @!P1 SYNCS.PHASECHK.TRANS64 P1, [R3+URZ], R0 ;  /* 0x00000000030095a7 */ /* 0x000f24000802007f */
[----:B----4-:R-:W-:Y:S05]  /*b480*/  @!P1 BRA `(.L_x_17) ;  /* 0xfffffffc00f09947 */ /* 0x010fea000383ffff */
[----:B------:R-:W-:Y:S05]  /*b490*/  BRA `(.L_x_16) ;  /* 0xffffff5c004c7947 */ /* 0x000fea000383ffff */
.L_x_22:
[----:B-1----:R-:W-:-:S04]  /*b4a0*/  IMAD.U32 R4, RZ, RZ, UR8 ;  /* 0x00000008ff047e24 */ /* 0x002fc8000f8e00ff */
[----:B------:R1:W2:Y:S03]  /*b4b0*/  SYNCS.PHASECHK.TRANS64.TRYWAIT P1, [R4+URZ], R3 ;  /* 0x00000003040075a7 */ /* 0x0002a6000802017f */
[----:B--2---:R-:W-:Y:S05]  /*b4c0*/  @!P1 NANOSLEEP.SYNCS 0x989680 ;  /* 0x009896800000995d */ /* 0x004fea0003900000 */
[----:B------:R-:W2:Y:S02]  /*b4d0*/  @!P1 SYNCS.PHASECHK.TRANS64 P1, [R4+URZ], R3 ;  /* 0x00000003040095a7 */ /* 0x000ea4000802007f */
[----:B--2---:R-:W-:Y:S05]  /*b4e0*/  @!P1 BRA `(.L_x_22) ;  /* 0xfffffffc00ec9947 */ /* 0x004fea000383ffff */
[----:B------:R-:W-:Y:S05]  /*b4f0*/  BRA `(.L_x_21) ;  /* 0xffffff6000387947 */ /* 0x000fea000383ffff */
.L_x_291:
[----:B------:R-:W-:Y:S01]  /*b500*/  BSSY B1, `(.L_x_309) ;  /* 0x0000006000017945 */ /* 0x000fe20003800000 */
[----:B------:R-:W-:-:S07]  /*b510*/  IMAD.MOV.U32 R15, RZ, RZ, -0x1 ;  /* 0xffffffffff0f7424 */ /* 0x000fce00078e00ff */
[----:B------:R-:W-:Y:S05]  /*b520*/  WARPSYNC.COLLECTIVE R15, `(.L_x_310) ;  /* 0x000000000f0c7348 */ /* 0x000fea0003c00000 */
[----:B------:R-:W-:Y:S02]  /*b530*/  ELECT P6, UR62, PT ;  /* 0x00000000003e782f */ /* 0x000fe400038c0000 */
[----:B------:R-:W-:Y:S01]  /*b540*/  MOV R14, UR62 ;  /* 0x0000003e000e7c02 */ /* 0x000fe20008000f00 */
[----:B------:R-:W-:Y:S10]  /*b550*/  ENDCOLLECTIVE ;  /* 0x000000000000791b */ /* 0x000ff40003800000 */
.L_x_310:
[----:B------:R-:W-:Y:S05]  /*b560*/  BSYNC B1 ;  /* 0x0000000000017941 */ /* 0x000fea0003800000 */
.L_x_309:
[----:B------:R-:W-:Y:S05]  /*b570*/  BRA `(.L_x_311) ;  /* 0xfffffff0008c7947 */ /* 0x000fea000383ffff */
.L_x_294:
[----:B0-----:R0:W1:Y:S02]  /*b580*/  SYNCS.PHASECHK.TRANS64.TRYWAIT P1, [R12+URZ+0x10], R7 ;  /* 0x000010070c0075a7 */ /* 0x001064000802017f */
[----:B-1----:R-:W-:Y:S05]  /*b590*/  @!P1 NANOSLEEP.SYNCS 0x989680 ;  /* 0x009896800000995d */ /* 0x002fea0003900000 */
[----:B------:R-:W1:Y:S02]  /*b5a0*/  @!P1 SYNCS.PHASECHK.TRANS64 P1, [R12+URZ+0x10], R7 ;  /* 0x000010070c0095a7 */ /* 0x000e64000802007f */
[----:B-1----:R-:W-:Y:S05]  /*b5b0*/  @!P1 BRA `(.L_x_294) ;  /* 0xfffffffc00f09947 */ /* 0x002fea000383ffff */
[----:B------:R-:W-:Y:S05]  /*b5c0*/  BRA `(.L_x_312) ;  /* 0xfffffff000c07947 */ /* 0x000fea000383ffff */
.L_x_303:
[----:B------:R-:W-:Y:S01]  /*b5d0*/  BSSY B0, `(.L_x_313) ;  /* 0x0000006000007945 */ /* 0x000fe20003800000 */
[----:B------:R-:W-:-:S07]  /*b5e0*/  IMAD.MOV.U32 R15, RZ, RZ, -0x1 ;  /* 0xffffffffff0f7424 */ /* 0x000fce00078e00ff */
[----:B------:R-:W-:Y:S05]  /*b5f0*/  WARPSYNC.COLLECTIVE R15, `(.L_x_314) ;  /* 0x000000000f0c7348 */ /* 0x000fea0003c00000 */
[----:B------:R-:W-:Y:S02]  /*b600*/  ELECT P6, UR62, PT ;  /* 0x00000000003e782f */ /* 0x000fe400038c0000 */
[----:B------:R-:W-:Y:S01]  /*b610*/  MOV R14, UR62 ;  /* 0x0000003e000e7c02 */ /* 0x000fe20008000f00 */
[----:B------:R-:W-:Y:S10]  /*b620*/  ENDCOLLECTIVE ;  /* 0x000000000000791b */ /* 0x000ff40003800000 */
.L_x_314:
[----:B------:R-:W-:Y:S05]  /*b630*/  BSYNC B0 ;  /* 0x0000000000007941 */ /* 0x000fea0003800000 */
.L_x_313:
[----:B------:R-:W-:Y:S05]  /*b640*/  BRA `(.L_x_315) ;  /* 0xfffffffc00147947 */ /* 0x000fea000383ffff */
.L_x_307:
[----:B0-----:R0:W1:Y:S02]  /*b650*/  SYNCS.PHASECHK.TRANS64.TRYWAIT P0, [R7+URZ], R4 ;  /* 0x00000004070075a7 */ /* 0x001064000800017f */
[----:B-1----:R-:W-:Y:S05]  /*b660*/  @!P0 NANOSLEEP.SYNCS 0x989680 ;  /* 0x009896800000895d */ /* 0x002fea0003900000 */
[----:B------:R-:W1:Y:S02]  /*b670*/  @!P0 SYNCS.PHASECHK.TRANS64 P0, [R7+URZ], R4 ;  /* 0x00000004070085a7 */ /* 0x000e64000800007f */
[----:B-1----:R-:W-:Y:S05]  /*b680*/  @!P0 BRA `(.L_x_307) ;  /* 0xfffffffc00f08947 */ /* 0x002fea000383ffff */
[----:B------:R-:W-:Y:S05]  /*b690*/  BRA `(.L_x_316) ;  /* 0xfffffffc004c7947 */ /* 0x000fea000383ffff */
.L_x_317:
[----:B------:R-:W-:-:S00]  /*b6a0*/  BRA `(.L_x_317) ;  /* 0xfffffffc00fc7947 */ /* 0x000fc0000383ffff */
[----:B------:R-:W-:-:S00]  /*b6b0*/  NOP ;  /* 0x0000000000007918 */ /* 0x000fc00000000000 */
        /* <DEDUP_REMOVED lines=12> */
.L_x_318:


//--------------------- .nv.global.init           --------------------------
	.section	.nv.global.init,"aw",@progbits
.nv.global.init:
	.type		$str$22,@object
	.size		$str$22,($str$23 - $str$22)
$str$22:
        /*0000*/ 	.byte	0x6b, 0x5f, 0x74, 0x69, 0x6c, 0x65, 0x5f, 0x63, 0x6f, 0x75, 0x6e, 0x74, 0x20, 0x3e, 0x3d, 0x20
        /*0010*/ 	.byte	0x31, 0x00
	.type		$str$23,@object
	.size		$str$23,(__unnamed_1 - $str$23)
$str$23:
        /*0012*/ 	.byte	0x2f, 0x74, 0x6d, 0x70, 0x2f, 0x63, 0x75, 0x74, 0x6c, 0x61, 0x73, 0x73, 0x5f, 0x73, 0x77, 0x65
        /*0022*/ 	.byte	0x65, 0x70, 0x5f, 0x73, 0x72, 0x63, 0x2f, 0x69, 0x6e, 0x63, 0x6c, 0x75, 0x64, 0x65, 0x2f, 0x63
        /*0032*/ 	.byte	0x75, 0x74, 0x6c, 0x61, 0x73, 0x73, 0x2f, 0x67, 0x65, 0x6d, 0x6d, 0x2f, 0x63, 0x6f, 0x6c, 0x6c
        /*0042*/ 	.byte	0x65, 0x63, 0x74, 0x69, 0x76, 0x65, 0x2f, 0x73, 0x6d, 0x39, 0x30, 0x5f, 0x6d, 0x6d, 0x61, 0x5f
        /*0052*/ 	.byte	0x74, 0x6d, 0x61, 0x5f, 0x67, 0x6d, 0x6d, 0x61, 0x5f, 0x73, 0x73, 0x5f, 0x77, 0x61, 0x72, 0x70
        /*0062*/ 	.byte	0x73, 0x70, 0x65, 0x63, 0x69, 0x61, 0x6c, 0x69, 0x7a, 0x65, 0x64, 0x2e, 0x68, 0x70, 0x70, 0x00
	.type		__unnamed_1,@object
	.size		__unnamed_1,(.L_0 - __unnamed_1)
__unnamed_1:
        /*0072*/ 	.byte	0x76, 0x6f, 0x69, 0x64, 0x20, 0x63, 0x75, 0x74, 0x6c, 0x61, 0x73, 0x73, 0x3a, 0x3a, 0x67, 0x65
        /* <DEDUP_REMOVED lines=179> */
        /*0bb2*/ 	.byte	0x3a, 0x3a, 0x69, 0x64, 0x65, 0x6e, 0x74, 0x69, 0x74, 0x79, 0x5d, 0x00
.L_0:


//--------------------- .nv.shared._ZN7cutlass13device_kernelINS_4gemm6kernel13GemmUniversalIN4cute5tupleIJiiiiEEENS1_10collective13CollectiveMmaINS1_34MainloopSm90TmaGmmaWarpSpecializedILi2ENS5_IJNS4_1CILi1EEESB_SB_EEENS1_35KernelTmaWarpSpecializedCooperativeEEENS5_IJNSA_ILi128EEENSA_ILi256EEENSA_ILi64EEEEEENS_6half_tENS5_IJlSB_lEEESJ_SK_NS4_8TiledMMAINS4_8MMA_AtomIJNS4_4SM904GMMA26MMA_64x256x16_F32F16F16_SSILNSO_5MajorE0ELSQ_0ELNSO_7ScaleInE1ELSR_1EEEEEENS4_6LayoutINS5_IJNSA_ILi2EEESB_SB_EEENS5_IJSB_NSA_ILi0EEESX_EEEEENS5_IJNS4_10UnderscoreES10_S10_EEEEENS4_13SM90_TMA_LOADENS4_14ComposedLayoutINS4_7SwizzleILi3ELi4ELi3EEENS4_18smem_ptr_flag_bitsILi16EEENSU_INS5_IJNSA_ILi8EEESH_EEENS5_IJSH_SB_EEEEEEEvNS4_8identityES13_S1D_vS1E_EENS_8epilogue10collective6detail29Sm90TmaWarpSpecializedAdapterINS1H_15DefaultEpilogueISJ_SK_SK_NS1G_6thread17LinearCombinationISJ_Li1EffLNS1L_9ScaleType4KindE0ELNS_15FloatRoundStyleE2ESJ_EENS1_15EpilogueDefaultEEEEEvvEEEEvNT_6ParamsE --------------------------
	.section	.nv.shared._ZN7cutlass13device_kernelINS_4gemm6kernel13GemmUniversalIN4cute5tupleIJiiiiEEENS1_10collective13CollectiveMmaINS1_34MainloopSm90TmaGmmaWarpSpecializedILi2ENS5_IJNS4_1CILi1EEESB_SB_EEENS1_35KernelTmaWarpSpecializedCooperativeEEENS5_IJNSA_ILi128EEENSA_ILi256EEENSA_ILi64EEEEEENS_6half_tENS5_IJlSB_lEEESJ_SK_NS4_8TiledMMAINS4_8MMA_AtomIJNS4_4SM904GMMA26MMA_64x256x16_F32F16F16_SSILNSO_5MajorE0ELSQ_0ELNSO_7ScaleInE1ELSR_1EEEEEENS4_6LayoutINS5_IJNSA_ILi2EEESB_SB_EEENS5_IJSB_NSA_ILi0EEESX_EEEEENS5_IJNS4_10UnderscoreES10_S10_EEEEENS4_13SM90_TMA_LOADENS4_14ComposedLayoutINS4_7SwizzleILi3ELi4ELi3EEENS4_18smem_ptr_flag_bitsILi16EEENSU_INS5_IJNSA_ILi8EEESH_EEENS5_IJSH_SB_EEEEEEEvNS4_8identityES13_S1D_vS1E_EENS_8epilogue10collective6detail29Sm90TmaWarpSpecializedAdapterINS1H_15DefaultEpilogueISJ_SK_SK_NS1G_6thread17LinearCombinationISJ_Li1EffLNS1L_9ScaleType4KindE0ELNS_15FloatRoundStyleE2ESJ_EENS1_15EpilogueDefaultEEEEEvvEEEEvNT_6ParamsE,"aw",@nobits
	.sectionflags	@""
	.align	16
	.zero		1024


//--------------------- .nv.shared.reserved.0     --------------------------
	.section	.nv.shared.reserved.0,"aw",@nobits
	.weak		__nv_reservedSMEM_offset_0_alias
	.size		__nv_reservedSMEM_offset_0_alias, 0, 0
	.other		__nv_reservedSMEM_offset_0_alias,@"STO_CUDA_RESERVED_SHARED STV_DEFAULT"
__nv_reservedSMEM_offset_0_alias:
	.zero		0


//--------------------- .nv.global                --------------------------
	.section	.nv.global,"aw",@nobits
.nv.global:
	.type		_ZN40_INTERNAL_140117c4_4_k_cu_fa63d5e9_214554cute1_E,@object
	.size		_ZN40_INTERNAL_140117c4_4_k_cu_fa63d5e9_214554cute1_E,(_ZN40_INTERNAL_140117c4_4_k_cu_fa63d5e9_214554cuda3std3__45__cpo6cbeginE - _ZN40_INTERNAL_140117c4_4_k_cu_fa63d5e9_214554cute1_E)
_ZN40_INTERNAL_140117c4_4_k_cu_fa63d5e9_214554cute1_E:
	.zero		1
	.type		_ZN40_INTERNAL_140117c4_4_k_cu_fa63d5e9_214554cuda3std3__45__cpo6cbeginE,@object
	.size		_ZN40_INTERNAL_140117c4_4_k_cu_fa63d5e9_214554cuda3std3__45__cpo6cbeginE,(_ZN40_INTERNAL_140117c4_4_k_cu_fa63d5e9_214554cuda3std3__48in_placeE - _ZN40_INTERNAL_140117c4_4_k_cu_fa63d5e9_214554cuda3std3__45__cpo6cbeginE)
_ZN40_INTERNAL_140117c4_4_k_cu_fa63d5e9_214554cuda3std3__45__cpo6cbeginE:
	.zero		1
	.type		_ZN40_INTERNAL_140117c4_4_k_cu_fa63d5e9_214554cuda3std3__48in_placeE,@object
	.size		_ZN40_INTERNAL_140117c4_4_k_cu_fa63d5e9_214554cuda3std3__48in_placeE,(_ZN40_INTERNAL_140117c4_4_k_cu_fa63d5e9_214554cuda3std6ranges3__45__cpo9iter_moveE - _ZN40_INTERNAL_140117c4_4_k_cu_fa63d5e9_214554cuda3std3__48in_placeE)
_ZN40_INTERNAL_140117c4_4_k_cu_fa63d5e9_214554cuda3std3__48in_placeE:
	.zero		1
	.type		_ZN40_INTERNAL_140117c4_4_k_cu_fa63d5e9_214554cuda3std6ranges3__45__cpo9iter_moveE,@object
	.size		_ZN40_INTERNAL_140117c4_4_k_cu_fa63d5e9_214554cuda3std6ranges3__45__cpo9iter_moveE,(_ZN40_INTERNAL_140117c4_4_k_cu_fa63d5e9_214554cuda3std3__45__cpo5beginE - _ZN40_INTERNAL_140117c4_4_k_cu_fa63d5e9_214554cuda3std6ranges3__45__cpo9iter_moveE)
_ZN40_INTERNAL_140117c4_4_k_cu_fa63d5e9_214554cuda3std6ranges3__45__cpo9iter_moveE:
	.zero		1
	.type		_ZN40_INTERNAL_140117c4_4_k_cu_fa63d5e9_214554cuda3std3__45__cpo5beginE,@object
	.size		_ZN40_INTERNAL_140117c4_4_k_cu_fa63d5e9_214554cuda3std3__45__cpo5beginE,(_ZN40_INTERNAL_140117c4_4_k_cu_fa63d5e9_214554cuda3std3__442_GLOBAL__N__140117c4_4_k_cu_fa63d5e9_214556ignoreE - _ZN40_INTERNAL_140117c4_4_k_cu_fa63d5e9_214554cuda3std3__45__cpo5beginE)
_ZN40_INTERNAL_140117c4_4_k_cu_fa63d5e9_214554cuda3std3__45__cpo5beginE:
	.zero		1
	.type		_ZN40_INTERNAL_140117c4_4_k_cu_fa63d5e9_214554cuda3std3__442_GLOBAL__N__140117c4_4_k_cu_fa63d5e9_214556ignoreE,@object
	.size		_ZN40_INTERNAL_140117c4_4_k_cu_fa63d5e9_214554cuda3std3__442_GLOBAL__N__140117c4_4_k_cu_fa63d5e9_214556ignoreE,(_ZN40_INTERNAL_140117c4_4_k_cu_fa63d5e9_214554cute7productE - _ZN40_INTERNAL_140117c4_4_k_cu_fa63d5e9_214554cuda3std3__442_GLOBAL__N__140117c4_4_k_cu_fa63d5e9_214556ignoreE)
_ZN40_INTERNAL_140117c4_4_k_cu_fa63d5e9_214554cuda3std3__442_GLOBAL__N__140117c4_4_k_cu_fa63d5e9_214556ignoreE:
	.zero		1
	.type		_ZN40_INTERNAL_140117c4_4_k_cu_fa63d5e9_214554cute7productE,@object
	.size		_ZN40_INTERNAL_140117c4_4_k_cu_fa63d5e9_214554cute7productE,(_ZN40_INTERNAL_140117c4_4_k_cu_fa63d5e9_214554cuda3std3__45__cpo3endE - _ZN40_INTERNAL_140117c4_4_k_cu_fa63d5e9_214554cute7productE)
_ZN40_INTERNAL_140117c4_4_k_cu_fa63d5e9_214554cute7productE:
	.zero		1
	.type		_ZN40_INTERNAL_140117c4_4_k_cu_fa63d5e9_214554cuda3std3__45__cpo3endE,@object
	.size		_ZN40_INTERNAL_140117c4_4_k_cu_fa63d5e9_214554cuda3std3__45__cpo3endE,(_ZN40_INTERNAL_140117c4_4_k_cu_fa63d5e9_214554cuda3std3__419piecewise_constructE - _ZN40_INTERNAL_140117c4_4_k_cu_fa63d5e9_214554cuda3std3__45__cpo3endE)
_ZN40_INTERNAL_140117c4_4_k_cu_fa63d5e9_214554cuda3std3__45__cpo3endE:
	.zero		1
	.type		_ZN40_INTERNAL_140117c4_4_k_cu_fa63d5e9_214554cuda3std3__419piecewise_constructE,@object
	.size		_ZN40_INTERNAL_140117c4_4_k_cu_fa63d5e9_214554cuda3std3__419piecewise_constructE,(_ZN40_INTERNAL_140117c4_4_k_cu_fa63d5e9_214554cuda3std3__45__cpo4cendE - _ZN40_INTERNAL_140117c4_4_k_cu_fa63d5e9_214554cuda3std3__419piecewise_constructE)
_ZN40_INTERNAL_140117c4_4_k_cu_fa63d5e9_214554cuda3std3__419piecewise_constructE:
	.zero		1
	.type		_ZN40_INTERNAL_140117c4_4_k_cu_fa63d5e9_214554cuda3std3__45__cpo4cendE,@object
	.size		_ZN40_INTERNAL_140117c4_4_k_cu_fa63d5e9_214554cuda3std3__45__cpo4cendE,(_ZN40_INTERNAL_140117c4_4_k_cu_fa63d5e9_214554cuda3std6ranges3__45__cpo4swapE - _ZN40_INTERNAL_140117c4_4_k_cu_fa63d5e9_214554cuda3std3__45__cpo4cendE)
_ZN40_INTERNAL_140117c4_4_k_cu_fa63d5e9_214554cuda3std3__45__cpo4cendE:
	.zero		1
	.type		_ZN40_INTERNAL_140117c4_4_k_cu_fa63d5e9_214554cuda3std6ranges3__45__cpo4swapE,@object
	.size		_ZN40_INTERNAL_140117c4_4_k_cu_fa63d5e9_214554cuda3std6ranges3__45__cpo4swapE,(.L_8 - _ZN40_INTERNAL_140117c4_4_k_cu_fa63d5e9_214554cuda3std6ranges3__45__cpo4swapE)
_ZN40_INTERNAL_140117c4_4_k_cu_fa63d5e9_214554cuda3std6ranges3__45__cpo4swapE:
	.zero		1
.L_8:


//--------------------- .nv.constant0._ZN7cutlass13device_kernelINS_4gemm6kernel13GemmUniversalIN4cute5tupleIJiiiiEEENS1_10collective13CollectiveMmaINS1_34MainloopSm90TmaGmmaWarpSpecializedILi2ENS5_IJNS4_1CILi1EEESB_SB_EEENS1_35KernelTmaWarpSpecializedCooperativeEEENS5_IJNSA_ILi128EEENSA_ILi256EEENSA_ILi64EEEEEENS_6half_tENS5_IJlSB_lEEESJ_SK_NS4_8TiledMMAINS4_8MMA_AtomIJNS4_4SM904GMMA26MMA_64x256x16_F32F16F16_SSILNSO_5MajorE0ELSQ_0ELNSO_7ScaleInE1ELSR_1EEEEEENS4_6LayoutINS5_IJNSA_ILi2EEESB_SB_EEENS5_IJSB_NSA_ILi0EEESX_EEEEENS5_IJNS4_10UnderscoreES10_S10_EEEEENS4_13SM90_TMA_LOADENS4_14ComposedLayoutINS4_7SwizzleILi3ELi4ELi3EEENS4_18smem_ptr_flag_bitsILi16EEENSU_INS5_IJNSA_ILi8EEESH_EEENS5_IJSH_SB_EEEEEEEvNS4_8identityES13_S1D_vS1E_EENS_8epilogue10collective6detail29Sm90TmaWarpSpecializedAdapterINS1H_15DefaultEpilogueISJ_SK_SK_NS1G_6thread17LinearCombinationISJ_Li1EffLNS1L_9ScaleType4KindE0ELNS_15FloatRoundStyleE2ESJ_EENS1_15EpilogueDefaultEEEEEvvEEEEvNT_6ParamsE --------------------------
	.section	.nv.constant0._ZN7cutlass13device_kernelINS_4gemm6kernel13GemmUniversalIN4cute5tupleIJiiiiEEENS1_10collective13CollectiveMmaINS1_34MainloopSm90TmaGmmaWarpSpecializedILi2ENS5_IJNS4_1CILi1EEESB_SB_EEENS1_35KernelTmaWarpSpecializedCooperativeEEENS5_IJNSA_ILi128EEENSA_ILi256EEENSA_ILi64EEEEEENS_6half_tENS5_IJlSB_lEEESJ_SK_NS4_8TiledMMAINS4_8MMA_AtomIJNS4_4SM904GMMA26MMA_64x256x16_F32F16F16_SSILNSO_5MajorE0ELSQ_0ELNSO_7ScaleInE1ELSR_1EEEEEENS4_6LayoutINS5_IJNSA_ILi2EEESB_SB_EEENS5_IJSB_NSA_ILi0EEESX_EEEEENS5_IJNS4_10UnderscoreES10_S10_EEEEENS4_13SM90_TMA_LOADENS4_14ComposedLayoutINS4_7SwizzleILi3ELi4ELi3EEENS4_18smem_ptr_flag_bitsILi16EEENSU_INS5_IJNSA_ILi8EEESH_EEENS5_IJSH_SB_EEEEEEEvNS4_8identityES13_S1D_vS1E_EENS_8epilogue10collective6detail29Sm90TmaWarpSpecializedAdapterINS1H_15DefaultEpilogueISJ_SK_SK_NS1G_6thread17LinearCombinationISJ_Li1EffLNS1L_9ScaleType4KindE0ELNS_15FloatRoundStyleE2ESJ_EENS1_15EpilogueDefaultEEEEEvvEEEEvNT_6ParamsE,"a",@progbits
	.sectionflags	@""
	.align	4
.nv.constant0._ZN7cutlass13device_kernelINS_4gemm6kernel13GemmUniversalIN4cute5tupleIJiiiiEEENS1_10collective13CollectiveMmaINS1_34MainloopSm90TmaGmmaWarpSpecializedILi2ENS5_IJNS4_1CILi1EEESB_SB_EEENS1_35KernelTmaWarpSpecializedCooperativeEEENS5_IJNSA_ILi128EEENSA_ILi256EEENSA_ILi64EEEEEENS_6half_tENS5_IJlSB_lEEESJ_SK_NS4_8TiledMMAINS4_8MMA_AtomIJNS4_4SM904GMMA26MMA_64x256x16_F32F16F16_SSILNSO_5MajorE0ELSQ_0ELNSO_7ScaleInE1ELSR_1EEEEEENS4_6LayoutINS5_IJNSA_ILi2EEESB_SB_EEENS5_IJSB_NSA_ILi0EEESX_EEEEENS5_IJNS4_10UnderscoreES10_S10_EEEEENS4_13SM90_TMA_LOADENS4_14ComposedLayoutINS4_7SwizzleILi3ELi4ELi3EEENS4_18smem_ptr_flag_bitsILi16EEENSU_INS5_IJNSA_ILi8EEESH_EEENS5_IJSH_SB_EEEEEEEvNS4_8identityES13_S1D_vS1E_EENS_8epilogue10collective6detail29Sm90TmaWarpSpecializedAdapterINS1H_15DefaultEpilogueISJ_SK_SK_NS1G_6thread17LinearCombinationISJ_Li1EffLNS1L_9ScaleType4KindE0ELNS_15FloatRoundStyleE2ESJ_EENS1_15EpilogueDefaultEEEEEvvEEEEvNT_6ParamsE:
	.zero		1664


//--------------------- SYMBOLS --------------------------

	.type		.nv.reservedSmem.offset0,@object
	.size		.nv.reservedSmem.offset0,0x4
	.type		__assertfail,@function
